//
// Generated by NVIDIA NVVM Compiler
//
// Compiler Build ID: CL-36424714
// Cuda compilation tools, release 13.0, V13.0.88
// Based on NVVM 20.0.0
//

.version 9.0
.target sm_100
.address_size 64

	// .globl	volume_adjusted_ma_batch_f32

.visible .entry volume_adjusted_ma_batch_f32(
	.param .u64 .ptr .align 1 volume_adjusted_ma_batch_f32_param_0,
	.param .u64 .ptr .align 1 volume_adjusted_ma_batch_f32_param_1,
	.param .u64 .ptr .align 1 volume_adjusted_ma_batch_f32_param_2,
	.param .u64 .ptr .align 1 volume_adjusted_ma_batch_f32_param_3,
	.param .u64 .ptr .align 1 volume_adjusted_ma_batch_f32_param_4,
	.param .u64 .ptr .align 1 volume_adjusted_ma_batch_f32_param_5,
	.param .u64 .ptr .align 1 volume_adjusted_ma_batch_f32_param_6,
	.param .u64 .ptr .align 1 volume_adjusted_ma_batch_f32_param_7,
	.param .u32 volume_adjusted_ma_batch_f32_param_8,
	.param .u32 volume_adjusted_ma_batch_f32_param_9,
	.param .u32 volume_adjusted_ma_batch_f32_param_10,
	.param .u64 .ptr .align 1 volume_adjusted_ma_batch_f32_param_11
)
{
	.reg .pred 	%p<35>;
	.reg .b16 	%rs<6>;
	.reg .b32 	%r<38>;
	.reg .b32 	%f<74>;
	.reg .b64 	%rd<49>;

	ld.param.u64 	%rd12, [volume_adjusted_ma_batch_f32_param_0];
	ld.param.u64 	%rd6, [volume_adjusted_ma_batch_f32_param_1];
	ld.param.u64 	%rd13, [volume_adjusted_ma_batch_f32_param_2];
	ld.param.u64 	%rd14, [volume_adjusted_ma_batch_f32_param_3];
	ld.param.u64 	%rd7, [volume_adjusted_ma_batch_f32_param_4];
	ld.param.u64 	%rd8, [volume_adjusted_ma_batch_f32_param_5];
	ld.param.u64 	%rd9, [volume_adjusted_ma_batch_f32_param_6];
	ld.param.u64 	%rd10, [volume_adjusted_ma_batch_f32_param_7];
	ld.param.u32 	%r21, [volume_adjusted_ma_batch_f32_param_8];
	ld.param.u32 	%r23, [volume_adjusted_ma_batch_f32_param_9];
	ld.param.u32 	%r22, [volume_adjusted_ma_batch_f32_param_10];
	ld.param.u64 	%rd11, [volume_adjusted_ma_batch_f32_param_11];
	cvta.to.global.u64 	%rd1, %rd12;
	cvta.to.global.u64 	%rd2, %rd14;
	cvta.to.global.u64 	%rd3, %rd13;
	mov.u32 	%r1, %ctaid.y;
	setp.ge.s32 	%p1, %r1, %r23;
	@%p1 bra 	$L__BB0_31;
	cvta.to.global.u64 	%rd15, %rd7;
	mul.wide.u32 	%rd16, %r1, 4;
	add.s64 	%rd17, %rd15, %rd16;
	ld.global.nc.u32 	%r2, [%rd17];
	setp.lt.s32 	%p2, %r2, 1;
	setp.gt.s32 	%p3, %r2, %r21;
	or.pred  	%p4, %p2, %p3;
	@%p4 bra 	$L__BB0_31;
	cvt.u64.u32 	%rd18, %r1;
	cvta.to.global.u64 	%rd19, %rd8;
	add.s64 	%rd21, %rd19, %rd16;
	ld.global.nc.f32 	%f1, [%rd21];
	cvta.to.global.u64 	%rd22, %rd9;
	add.s64 	%rd23, %rd22, %rd16;
	ld.global.nc.u32 	%r3, [%rd23];
	cvta.to.global.u64 	%rd24, %rd10;
	add.s64 	%rd25, %rd24, %rd18;
	ld.global.nc.u8 	%rs2, [%rd25];
	cvt.u16.u8 	%rs1, %rs2;
	add.s32 	%r4, %r22, -1;
	mov.u32 	%r5, %ntid.x;
	mov.u32 	%r24, %ctaid.x;
	mov.u32 	%r25, %tid.x;
	mad.lo.s32 	%r34, %r24, %r5, %r25;
	setp.ge.s32 	%p5, %r34, %r21;
	@%p5 bra 	$L__BB0_31;
	cvt.rn.f32.s32 	%f2, %r3;
	cvt.rn.f32.u32 	%f3, %r2;
	cvta.to.global.u64 	%rd4, %rd11;
	cvta.to.global.u64 	%rd5, %rd6;
	mov.u32 	%r26, %nctaid.x;
	mul.lo.s32 	%r7, %r26, %r5;
	mul.lo.s32 	%r8, %r21, %r1;
	add.s32 	%r9, %r4, %r2;
	and.b16  	%rs3, %rs1, 255;
$L__BB0_4:
	add.s32 	%r11, %r34, 1;
	setp.ne.s16 	%p6, %rs3, 0;
	mul.lo.s32 	%r27, %r2, 10;
	selp.b32 	%r28, %r27, %r2, %p6;
	min.s32 	%r12, %r28, %r11;
	setp.lt.s32 	%p7, %r34, %r9;
	mov.f32 	%f73, 0f7FC00000;
	@%p7 bra 	$L__BB0_30;
	setp.ne.s32 	%p8, %r3, 0;
	@%p8 bra 	$L__BB0_7;
	mul.wide.s32 	%rd32, %r34, 4;
	add.s64 	%rd33, %rd3, %rd32;
	ld.global.nc.f32 	%f63, [%rd33];
	cvt.rn.f32.s32 	%f38, %r11;
	div.rn.f32 	%f64, %f63, %f38;
	bra.uni 	$L__BB0_12;
$L__BB0_7:
	setp.lt.s32 	%p9, %r11, %r3;
	@%p9 bra 	$L__BB0_30;
	sub.s32 	%r13, %r11, %r3;
	setp.gt.s32 	%p10, %r13, 0;
	@%p10 bra 	$L__BB0_10;
	mul.wide.s32 	%rd30, %r34, 4;
	add.s64 	%rd31, %rd3, %rd30;
	ld.global.nc.f32 	%f63, [%rd31];
	mov.f32 	%f62, %f63;
	bra.uni 	$L__BB0_11;
$L__BB0_10:
	mul.wide.s32 	%rd26, %r34, 4;
	add.s64 	%rd27, %rd3, %rd26;
	ld.global.nc.f32 	%f63, [%rd27];
	add.s32 	%r29, %r13, -1;
	mul.wide.u32 	%rd28, %r29, 4;
	add.s64 	%rd29, %rd3, %rd28;
	ld.global.nc.f32 	%f37, [%rd29];
	sub.f32 	%f62, %f63, %f37;
$L__BB0_11:
	div.rn.f32 	%f64, %f62, %f2;
$L__BB0_12:
	setp.ne.s16 	%p11, %rs3, 0;
	mul.f32 	%f39, %f1, %f64;
	setp.leu.f32 	%p12, %f39, 0f00000000;
	or.pred  	%p13, %p11, %p12;
	@%p13 bra 	$L__BB0_17;
	sub.s32 	%r14, %r34, %r2;
	setp.gt.s32 	%p14, %r14, -1;
	@%p14 bra 	$L__BB0_15;
	mul.wide.s32 	%rd39, %r34, 4;
	add.s64 	%rd40, %rd2, %rd39;
	ld.global.nc.f32 	%f66, [%rd40];
	bra.uni 	$L__BB0_16;
$L__BB0_15:
	mul.wide.u32 	%rd34, %r14, 4;
	add.s64 	%rd35, %rd3, %rd34;
	ld.global.nc.f32 	%f40, [%rd35];
	sub.f32 	%f63, %f63, %f40;
	mul.wide.s32 	%rd36, %r34, 4;
	add.s64 	%rd37, %rd2, %rd36;
	ld.global.nc.f32 	%f41, [%rd37];
	add.s64 	%rd38, %rd2, %rd34;
	ld.global.nc.f32 	%f42, [%rd38];
	sub.f32 	%f66, %f41, %f42;
$L__BB0_16:
	rcp.rn.f32 	%f43, %f39;
	mul.f32 	%f72, %f43, %f63;
	mul.f32 	%f71, %f43, %f66;
	mov.u32 	%r37, %r2;
	bra.uni 	$L__BB0_27;
$L__BB0_17:
	setp.lt.s32 	%p15, %r12, 1;
	mov.b32 	%r37, 0;
	mov.f32 	%f71, 0f00000000;
	mov.f32 	%f72, %f71;
	@%p15 bra 	$L__BB0_27;
	mov.f32 	%f72, 0f00000000;
	mov.b32 	%r36, 0;
	mov.u32 	%r35, %r34;
	mov.f32 	%f71, %f72;
$L__BB0_19:
	mul.wide.s32 	%rd41, %r35, 4;
	add.s64 	%rd42, %rd5, %rd41;
	ld.global.nc.f32 	%f24, [%rd42];
	abs.f32 	%f47, %f24;
	setp.equ.f32 	%p17, %f47, 0f7F800000;
	or.pred  	%p18, %p12, %p17;
	mov.f32 	%f69, 0f00000000;
	@%p18 bra 	$L__BB0_23;
	div.rn.f32 	%f25, %f24, %f39;
	abs.f32 	%f50, %f25;
	setp.equ.f32 	%p19, %f50, 0f7F800000;
	@%p19 bra 	$L__BB0_23;
	setp.eq.f32 	%p20, %f25, 0f00000000;
	mov.f32 	%f69, %f25;
	@%p20 bra 	$L__BB0_23;
	mul.wide.s32 	%rd43, %r35, 4;
	add.s64 	%rd44, %rd1, %rd43;
	ld.global.nc.f32 	%f51, [%rd44];
	abs.f32 	%f52, %f51;
	setp.equ.f32 	%p21, %f52, 0f7F800000;
	fma.rn.f32 	%f53, %f51, %f25, %f71;
	selp.f32 	%f71, %f71, %f53, %p21;
	mov.f32 	%f69, %f25;
$L__BB0_23:
	setp.eq.s16 	%p22, %rs3, 0;
	add.f32 	%f72, %f72, %f69;
	add.s32 	%r36, %r36, 1;
	@%p22 bra 	$L__BB0_25;
	setp.ge.f32 	%p26, %f72, %f3;
	setp.eq.s32 	%p27, %r35, 0;
	or.pred  	%p28, %p26, %p27;
	mov.u32 	%r37, %r36;
	@%p28 bra 	$L__BB0_27;
	bra.uni 	$L__BB0_26;
$L__BB0_25:
	setp.ge.s32 	%p23, %r36, %r2;
	setp.eq.s32 	%p24, %r35, 0;
	or.pred  	%p25, %p23, %p24;
	mov.u32 	%r37, %r36;
	@%p25 bra 	$L__BB0_27;
$L__BB0_26:
	add.s32 	%r35, %r35, -1;
	setp.ne.s32 	%p29, %r36, %r12;
	mov.u32 	%r37, %r12;
	@%p29 bra 	$L__BB0_19;
$L__BB0_27:
	setp.lt.s32 	%p30, %r37, 1;
	setp.lt.s32 	%p31, %r34, %r37;
	or.pred  	%p32, %p30, %p31;
	@%p32 bra 	$L__BB0_30;
	sub.s32 	%r32, %r34, %r37;
	mul.wide.s32 	%rd45, %r32, 4;
	add.s64 	%rd46, %rd1, %rd45;
	ld.global.nc.f32 	%f32, [%rd46];
	abs.f32 	%f56, %f32;
	setp.equ.f32 	%p33, %f56, 0f7F800000;
	@%p33 bra 	$L__BB0_30;
	sub.f32 	%f57, %f72, %f3;
	mul.f32 	%f58, %f57, %f32;
	sub.f32 	%f59, %f71, %f58;
	div.rn.f32 	%f73, %f59, %f3;
$L__BB0_30:
	add.s32 	%r33, %r34, %r8;
	mul.wide.s32 	%rd47, %r33, 4;
	add.s64 	%rd48, %rd4, %rd47;
	st.global.f32 	[%rd48], %f73;
	add.s32 	%r34, %r34, %r7;
	setp.lt.s32 	%p34, %r34, %r21;
	@%p34 bra 	$L__BB0_4;
$L__BB0_31:
	ret;

}
	// .globl	volume_adjusted_ma_multi_series_one_param_time_major_f32
.visible .entry volume_adjusted_ma_multi_series_one_param_time_major_f32(
	.param .u64 .ptr .align 1 volume_adjusted_ma_multi_series_one_param_time_major_f32_param_0,
	.param .u64 .ptr .align 1 volume_adjusted_ma_multi_series_one_param_time_major_f32_param_1,
	.param .u64 .ptr .align 1 volume_adjusted_ma_multi_series_one_param_time_major_f32_param_2,
	.param .u64 .ptr .align 1 volume_adjusted_ma_multi_series_one_param_time_major_f32_param_3,
	.param .u32 volume_adjusted_ma_multi_series_one_param_time_major_f32_param_4,
	.param .f32 volume_adjusted_ma_multi_series_one_param_time_major_f32_param_5,
	.param .u32 volume_adjusted_ma_multi_series_one_param_time_major_f32_param_6,
	.param .u8 volume_adjusted_ma_multi_series_one_param_time_major_f32_param_7,
	.param .u32 volume_adjusted_ma_multi_series_one_param_time_major_f32_param_8,
	.param .u32 volume_adjusted_ma_multi_series_one_param_time_major_f32_param_9,
	.param .u64 .ptr .align 1 volume_adjusted_ma_multi_series_one_param_time_major_f32_param_10,
	.param .u64 .ptr .align 1 volume_adjusted_ma_multi_series_one_param_time_major_f32_param_11
)
{
	.reg .pred 	%p<73>;
	.reg .b16 	%rs<2>;
	.reg .b32 	%r<106>;
	.reg .b32 	%f<174>;
	.reg .b64 	%rd<69>;

	ld.param.u64 	%rd7, [volume_adjusted_ma_multi_series_one_param_time_major_f32_param_0];
	ld.param.u64 	%rd8, [volume_adjusted_ma_multi_series_one_param_time_major_f32_param_1];
	ld.param.u64 	%rd9, [volume_adjusted_ma_multi_series_one_param_time_major_f32_param_2];
	ld.param.u64 	%rd10, [volume_adjusted_ma_multi_series_one_param_time_major_f32_param_3];
	ld.param.u32 	%r55, [volume_adjusted_ma_multi_series_one_param_time_major_f32_param_4];
	ld.param.f32 	%f66, [volume_adjusted_ma_multi_series_one_param_time_major_f32_param_5];
	ld.param.u32 	%r56, [volume_adjusted_ma_multi_series_one_param_time_major_f32_param_6];
	ld.param.u8 	%rs1, [volume_adjusted_ma_multi_series_one_param_time_major_f32_param_7];
	ld.param.u32 	%r57, [volume_adjusted_ma_multi_series_one_param_time_major_f32_param_8];
	ld.param.u32 	%r58, [volume_adjusted_ma_multi_series_one_param_time_major_f32_param_9];
	ld.param.u64 	%rd6, [volume_adjusted_ma_multi_series_one_param_time_major_f32_param_10];
	ld.param.u64 	%rd11, [volume_adjusted_ma_multi_series_one_param_time_major_f32_param_11];
	cvta.to.global.u64 	%rd1, %rd7;
	cvta.to.global.u64 	%rd2, %rd8;
	cvta.to.global.u64 	%rd3, %rd10;
	cvta.to.global.u64 	%rd4, %rd11;
	cvta.to.global.u64 	%rd5, %rd9;
	mov.u32 	%r1, %ctaid.y;
	setp.ge.s32 	%p1, %r1, %r57;
	@%p1 bra 	$L__BB1_66;
	min.s32 	%r59, %r55, %r58;
	setp.lt.s32 	%p2, %r59, 1;
	@%p2 bra 	$L__BB1_66;
	cvta.to.global.u64 	%rd12, %rd6;
	mul.wide.u32 	%rd13, %r1, 4;
	add.s64 	%rd14, %rd12, %rd13;
	ld.global.nc.u32 	%r60, [%rd14];
	add.s32 	%r61, %r55, %r60;
	add.s32 	%r2, %r61, -1;
	mov.u32 	%r62, %nctaid.x;
	mov.u32 	%r63, %ntid.x;
	mul.lo.s32 	%r3, %r62, %r63;
	mov.u32 	%r64, %ctaid.x;
	mov.u32 	%r65, %tid.x;
	mad.lo.s32 	%r89, %r64, %r63, %r65;
	setp.ge.s32 	%p3, %r89, %r58;
	@%p3 bra 	$L__BB1_66;
	setp.eq.s16 	%p4, %rs1, 0;
	cvt.rn.f32.s32 	%f1, %r56;
	mul.lo.s32 	%r66, %r55, 10;
	selp.b32 	%r5, %r55, %r66, %p4;
	cvt.rn.f32.u32 	%f2, %r55;
	@%p4 bra 	$L__BB1_35;
	setp.ne.s32 	%p5, %r56, 0;
	@%p5 bra 	$L__BB1_18;
$L__BB1_5:
	add.s32 	%r7, %r89, 1;
	min.s32 	%r8, %r5, %r7;
	mad.lo.s32 	%r9, %r89, %r57, %r1;
	setp.lt.s32 	%p25, %r89, %r2;
	mov.f32 	%f149, 0f7FC00000;
	@%p25 bra 	$L__BB1_10;
	mul.wide.s32 	%rd29, %r9, 4;
	add.s64 	%rd30, %rd5, %rd29;
	ld.global.nc.f32 	%f90, [%rd30];
	cvt.rn.f32.s32 	%f91, %r7;
	div.rn.f32 	%f92, %f90, %f91;
	mul.f32 	%f3, %f66, %f92;
	setp.gt.s32 	%p26, %r8, 0;
	mov.b32 	%r90, 0;
	mov.f32 	%f153, 0f00000000;
	mov.f32 	%f150, %f153;
	@%p26 bra 	$L__BB1_11;
$L__BB1_7:
	setp.lt.s32 	%p37, %r90, 1;
	setp.lt.s32 	%p38, %r89, %r90;
	or.pred  	%p39, %p37, %p38;
	@%p39 bra 	$L__BB1_10;
	sub.s32 	%r75, %r89, %r90;
	mad.lo.s32 	%r76, %r75, %r57, %r1;
	mul.wide.s32 	%rd35, %r76, 4;
	add.s64 	%rd36, %rd1, %rd35;
	ld.global.nc.f32 	%f6, [%rd36];
	abs.f32 	%f104, %f6;
	setp.equ.f32 	%p40, %f104, 0f7F800000;
	@%p40 bra 	$L__BB1_10;
	sub.f32 	%f105, %f150, %f2;
	mul.f32 	%f106, %f105, %f6;
	sub.f32 	%f107, %f153, %f106;
	div.rn.f32 	%f149, %f107, %f2;
$L__BB1_10:
	mul.wide.s32 	%rd37, %r9, 4;
	add.s64 	%rd38, %rd4, %rd37;
	st.global.f32 	[%rd38], %f149;
	add.s32 	%r89, %r89, %r3;
	setp.lt.s32 	%p41, %r89, %r58;
	@%p41 bra 	$L__BB1_5;
	bra.uni 	$L__BB1_66;
$L__BB1_11:
	mov.f32 	%f150, 0f00000000;
	mov.b32 	%r92, 0;
	mov.u32 	%r91, %r89;
	mov.f32 	%f153, %f150;
$L__BB1_12:
	setp.leu.f32 	%p27, %f3, 0f00000000;
	mad.lo.s32 	%r14, %r91, %r57, %r1;
	mul.wide.s32 	%rd31, %r14, 4;
	add.s64 	%rd32, %rd2, %rd31;
	ld.global.nc.f32 	%f11, [%rd32];
	abs.f32 	%f95, %f11;
	setp.equ.f32 	%p28, %f95, 0f7F800000;
	or.pred  	%p29, %p27, %p28;
	mov.f32 	%f152, 0f00000000;
	@%p29 bra 	$L__BB1_16;
	div.rn.f32 	%f12, %f11, %f3;
	abs.f32 	%f98, %f12;
	setp.equ.f32 	%p30, %f98, 0f7F800000;
	@%p30 bra 	$L__BB1_16;
	setp.eq.f32 	%p31, %f12, 0f00000000;
	mov.f32 	%f152, %f12;
	@%p31 bra 	$L__BB1_16;
	add.s64 	%rd34, %rd1, %rd31;
	ld.global.nc.f32 	%f99, [%rd34];
	abs.f32 	%f100, %f99;
	setp.equ.f32 	%p32, %f100, 0f7F800000;
	fma.rn.f32 	%f101, %f99, %f12, %f153;
	selp.f32 	%f153, %f153, %f101, %p32;
	mov.f32 	%f152, %f12;
$L__BB1_16:
	add.f32 	%f150, %f150, %f152;
	add.s32 	%r92, %r92, 1;
	setp.ge.f32 	%p33, %f150, %f2;
	setp.eq.s32 	%p34, %r91, 0;
	or.pred  	%p35, %p33, %p34;
	mov.u32 	%r90, %r92;
	@%p35 bra 	$L__BB1_7;
	add.s32 	%r91, %r91, -1;
	setp.eq.s32 	%p36, %r92, %r8;
	mov.u32 	%r90, %r8;
	@%p36 bra 	$L__BB1_7;
	bra.uni 	$L__BB1_12;
$L__BB1_18:
	add.s32 	%r18, %r89, 1;
	min.s32 	%r19, %r5, %r18;
	mad.lo.s32 	%r20, %r89, %r57, %r1;
	setp.lt.s32 	%p6, %r89, %r2;
	mov.f32 	%f157, 0f7FC00000;
	@%p6 bra 	$L__BB1_27;
	setp.lt.s32 	%p7, %r18, %r56;
	@%p7 bra 	$L__BB1_27;
	sub.s32 	%r21, %r18, %r56;
	setp.lt.s32 	%p8, %r21, 1;
	@%p8 bra 	$L__BB1_22;
	mul.wide.s32 	%rd15, %r20, 4;
	add.s64 	%rd16, %rd5, %rd15;
	ld.global.nc.f32 	%f69, [%rd16];
	add.s32 	%r67, %r21, -1;
	mad.lo.s32 	%r68, %r67, %r57, %r1;
	mul.wide.u32 	%rd17, %r68, 4;
	add.s64 	%rd18, %rd5, %rd17;
	ld.global.nc.f32 	%f70, [%rd18];
	sub.f32 	%f154, %f69, %f70;
	bra.uni 	$L__BB1_23;
$L__BB1_22:
	mul.wide.s32 	%rd19, %r20, 4;
	add.s64 	%rd20, %rd5, %rd19;
	ld.global.nc.f32 	%f154, [%rd20];
$L__BB1_23:
	div.rn.f32 	%f72, %f154, %f1;
	mul.f32 	%f20, %f66, %f72;
	setp.gt.s32 	%p9, %r19, 0;
	mov.b32 	%r94, 0;
	mov.f32 	%f161, 0f00000000;
	mov.f32 	%f158, %f161;
	@%p9 bra 	$L__BB1_28;
$L__BB1_24:
	setp.lt.s32 	%p20, %r94, 1;
	setp.lt.s32 	%p21, %r89, %r94;
	or.pred  	%p22, %p20, %p21;
	@%p22 bra 	$L__BB1_27;
	sub.s32 	%r71, %r89, %r94;
	mad.lo.s32 	%r72, %r71, %r57, %r1;
	mul.wide.s32 	%rd25, %r72, 4;
	add.s64 	%rd26, %rd1, %rd25;
	ld.global.nc.f32 	%f23, [%rd26];
	abs.f32 	%f84, %f23;
	setp.equ.f32 	%p23, %f84, 0f7F800000;
	@%p23 bra 	$L__BB1_27;
	sub.f32 	%f85, %f158, %f2;
	mul.f32 	%f86, %f85, %f23;
	sub.f32 	%f87, %f161, %f86;
	div.rn.f32 	%f157, %f87, %f2;
$L__BB1_27:
	mul.wide.s32 	%rd27, %r20, 4;
	add.s64 	%rd28, %rd4, %rd27;
	st.global.f32 	[%rd28], %f157;
	add.s32 	%r89, %r89, %r3;
	setp.lt.s32 	%p24, %r89, %r58;
	@%p24 bra 	$L__BB1_18;
	bra.uni 	$L__BB1_66;
$L__BB1_28:
	mov.f32 	%f158, 0f00000000;
	mov.b32 	%r96, 0;
	mov.u32 	%r95, %r89;
	mov.f32 	%f161, %f158;
$L__BB1_29:
	setp.leu.f32 	%p10, %f20, 0f00000000;
	mad.lo.s32 	%r26, %r95, %r57, %r1;
	mul.wide.s32 	%rd21, %r26, 4;
	add.s64 	%rd22, %rd2, %rd21;
	ld.global.nc.f32 	%f28, [%rd22];
	abs.f32 	%f75, %f28;
	setp.equ.f32 	%p11, %f75, 0f7F800000;
	or.pred  	%p12, %p10, %p11;
	mov.f32 	%f160, 0f00000000;
	@%p12 bra 	$L__BB1_33;
	div.rn.f32 	%f29, %f28, %f20;
	abs.f32 	%f78, %f29;
	setp.equ.f32 	%p13, %f78, 0f7F800000;
	@%p13 bra 	$L__BB1_33;
	setp.eq.f32 	%p14, %f29, 0f00000000;
	mov.f32 	%f160, %f29;
	@%p14 bra 	$L__BB1_33;
	mul.wide.s32 	%rd23, %r26, 4;
	add.s64 	%rd24, %rd1, %rd23;
	ld.global.nc.f32 	%f79, [%rd24];
	abs.f32 	%f80, %f79;
	setp.equ.f32 	%p15, %f80, 0f7F800000;
	fma.rn.f32 	%f81, %f79, %f29, %f161;
	selp.f32 	%f161, %f161, %f81, %p15;
	mov.f32 	%f160, %f29;
$L__BB1_33:
	add.f32 	%f158, %f158, %f160;
	add.s32 	%r96, %r96, 1;
	setp.ge.f32 	%p16, %f158, %f2;
	setp.eq.s32 	%p17, %r95, 0;
	or.pred  	%p18, %p16, %p17;
	mov.u32 	%r94, %r96;
	@%p18 bra 	$L__BB1_24;
	add.s32 	%r95, %r95, -1;
	setp.eq.s32 	%p19, %r96, %r19;
	mov.u32 	%r94, %r19;
	@%p19 bra 	$L__BB1_24;
	bra.uni 	$L__BB1_29;
$L__BB1_35:
	setp.ne.s32 	%p42, %r56, 0;
	@%p42 bra 	$L__BB1_49;
$L__BB1_36:
	add.s32 	%r30, %r89, 1;
	min.s32 	%r31, %r5, %r30;
	mad.lo.s32 	%r32, %r89, %r57, %r1;
	setp.lt.s32 	%p59, %r89, %r2;
	mov.f32 	%f166, 0f7FC00000;
	@%p59 bra 	$L__BB1_48;
	mul.wide.s32 	%rd56, %r32, 4;
	add.s64 	%rd57, %rd5, %rd56;
	ld.global.nc.f32 	%f162, [%rd57];
	cvt.rn.f32.s32 	%f125, %r30;
	div.rn.f32 	%f126, %f162, %f125;
	mul.f32 	%f35, %f66, %f126;
	setp.leu.f32 	%p60, %f35, 0f00000000;
	mov.f32 	%f164, 0f00000000;
	mov.f32 	%f165, 0f00000000;
	@%p60 bra 	$L__BB1_42;
	sub.s32 	%r33, %r89, %r55;
	setp.lt.s32 	%p61, %r33, 0;
	@%p61 bra 	$L__BB1_40;
	mad.lo.s32 	%r84, %r33, %r57, %r1;
	mul.wide.u32 	%rd58, %r84, 4;
	add.s64 	%rd59, %rd5, %rd58;
	ld.global.nc.f32 	%f127, [%rd59];
	sub.f32 	%f162, %f162, %f127;
	add.s64 	%rd61, %rd3, %rd56;
	ld.global.nc.f32 	%f128, [%rd61];
	add.s64 	%rd62, %rd3, %rd58;
	ld.global.nc.f32 	%f129, [%rd62];
	sub.f32 	%f163, %f128, %f129;
	bra.uni 	$L__BB1_41;
$L__BB1_40:
	add.s64 	%rd64, %rd3, %rd56;
	ld.global.nc.f32 	%f163, [%rd64];
$L__BB1_41:
	rcp.rn.f32 	%f130, %f35;
	mul.f32 	%f165, %f130, %f162;
	mul.f32 	%f164, %f130, %f163;
	mov.u32 	%r101, %r55;
	bra.uni 	$L__BB1_45;
$L__BB1_42:
	setp.lt.s32 	%p62, %r31, 1;
	mov.b32 	%r101, 0;
	@%p62 bra 	$L__BB1_45;
	neg.s32 	%r98, %r31;
	mov.b32 	%r99, 1;
	mov.u32 	%r100, %r89;
$L__BB1_44:
	mov.u32 	%r101, %r99;
	setp.lt.s32 	%p63, %r101, %r55;
	setp.ne.s32 	%p64, %r100, 0;
	add.s32 	%r98, %r98, 1;
	setp.ne.s32 	%p65, %r98, 0;
	and.pred  	%p66, %p64, %p65;
	add.s32 	%r100, %r100, -1;
	add.s32 	%r99, %r101, 1;
	and.pred  	%p67, %p66, %p63;
	@%p67 bra 	$L__BB1_44;
$L__BB1_45:
	setp.lt.s32 	%p68, %r101, 1;
	setp.lt.s32 	%p69, %r89, %r101;
	or.pred  	%p70, %p68, %p69;
	@%p70 bra 	$L__BB1_48;
	sub.s32 	%r87, %r89, %r101;
	mad.lo.s32 	%r88, %r87, %r57, %r1;
	mul.wide.s32 	%rd65, %r88, 4;
	add.s64 	%rd66, %rd1, %rd65;
	ld.global.nc.f32 	%f45, [%rd66];
	abs.f32 	%f135, %f45;
	setp.equ.f32 	%p71, %f135, 0f7F800000;
	@%p71 bra 	$L__BB1_48;
	sub.f32 	%f136, %f165, %f2;
	mul.f32 	%f137, %f136, %f45;
	sub.f32 	%f138, %f164, %f137;
	div.rn.f32 	%f166, %f138, %f2;
$L__BB1_48:
	mul.wide.s32 	%rd67, %r32, 4;
	add.s64 	%rd68, %rd4, %rd67;
	st.global.f32 	[%rd68], %f166;
	add.s32 	%r89, %r89, %r3;
	setp.lt.s32 	%p72, %r89, %r58;
	@%p72 bra 	$L__BB1_36;
	bra.uni 	$L__BB1_66;
$L__BB1_49:
	add.s32 	%r44, %r89, 1;
	min.s32 	%r45, %r5, %r44;
	mad.lo.s32 	%r46, %r89, %r57, %r1;
	setp.lt.s32 	%p43, %r89, %r2;
	mov.f32 	%f173, 0f7FC00000;
	@%p43 bra 	$L__BB1_65;
	setp.lt.s32 	%p44, %r44, %r56;
	@%p44 bra 	$L__BB1_65;
	sub.s32 	%r47, %r44, %r56;
	setp.gt.s32 	%p45, %r47, 0;
	@%p45 bra 	$L__BB1_53;
	mul.wide.s32 	%rd43, %r46, 4;
	add.s64 	%rd44, %rd5, %rd43;
	ld.global.nc.f32 	%f167, [%rd44];
	mov.f32 	%f168, %f167;
	bra.uni 	$L__BB1_54;
$L__BB1_53:
	mul.wide.s32 	%rd39, %r46, 4;
	add.s64 	%rd40, %rd5, %rd39;
	ld.global.nc.f32 	%f167, [%rd40];
	add.s32 	%r77, %r47, -1;
	mad.lo.s32 	%r78, %r77, %r57, %r1;
	mul.wide.u32 	%rd41, %r78, 4;
	add.s64 	%rd42, %rd5, %rd41;
	ld.global.nc.f32 	%f110, [%rd42];
	sub.f32 	%f168, %f167, %f110;
$L__BB1_54:
	div.rn.f32 	%f111, %f168, %f1;
	mul.f32 	%f53, %f66, %f111;
	setp.leu.f32 	%p46, %f53, 0f00000000;
	mov.f32 	%f171, 0f00000000;
	mov.f32 	%f172, 0f00000000;
	@%p46 bra 	$L__BB1_59;
	sub.s32 	%r48, %r89, %r55;
	setp.gt.s32 	%p47, %r48, -1;
	@%p47 bra 	$L__BB1_57;
	mul.wide.s32 	%rd50, %r46, 4;
	add.s64 	%rd51, %rd3, %rd50;
	ld.global.nc.f32 	%f170, [%rd51];
	bra.uni 	$L__BB1_58;
$L__BB1_57:
	mad.lo.s32 	%r79, %r48, %r57, %r1;
	mul.wide.u32 	%rd45, %r79, 4;
	add.s64 	%rd46, %rd5, %rd45;
	ld.global.nc.f32 	%f112, [%rd46];
	sub.f32 	%f167, %f167, %f112;
	mul.wide.s32 	%rd47, %r46, 4;
	add.s64 	%rd48, %rd3, %rd47;
	ld.global.nc.f32 	%f113, [%rd48];
	add.s64 	%rd49, %rd3, %rd45;
	ld.global.nc.f32 	%f114, [%rd49];
	sub.f32 	%f170, %f113, %f114;
$L__BB1_58:
	rcp.rn.f32 	%f115, %f53;
	mul.f32 	%f172, %f115, %f167;
	mul.f32 	%f171, %f115, %f170;
	mov.u32 	%r105, %r55;
	bra.uni 	$L__BB1_62;
$L__BB1_59:
	setp.lt.s32 	%p48, %r45, 1;
	mov.b32 	%r105, 0;
	@%p48 bra 	$L__BB1_62;
	mov.b32 	%r105, 0;
	mov.u32 	%r103, %r89;
$L__BB1_61:
	add.s32 	%r105, %r105, 1;
	setp.lt.s32 	%p49, %r105, %r55;
	setp.ne.s32 	%p50, %r103, 0;
	setp.ne.s32 	%p51, %r105, %r45;
	and.pred  	%p52, %p50, %p51;
	add.s32 	%r103, %r103, -1;
	and.pred  	%p53, %p52, %p49;
	@%p53 bra 	$L__BB1_61;
$L__BB1_62:
	setp.lt.s32 	%p54, %r105, 1;
	setp.lt.s32 	%p55, %r89, %r105;
	or.pred  	%p56, %p54, %p55;
	@%p56 bra 	$L__BB1_65;
	sub.s32 	%r82, %r89, %r105;
	mad.lo.s32 	%r83, %r82, %r57, %r1;
	mul.wide.s32 	%rd52, %r83, 4;
	add.s64 	%rd53, %rd1, %rd52;
	ld.global.nc.f32 	%f63, [%rd53];
	abs.f32 	%f120, %f63;
	setp.equ.f32 	%p57, %f120, 0f7F800000;
	@%p57 bra 	$L__BB1_65;
	sub.f32 	%f121, %f172, %f2;
	mul.f32 	%f122, %f121, %f63;
	sub.f32 	%f123, %f171, %f122;
	div.rn.f32 	%f173, %f123, %f2;
$L__BB1_65:
	mul.wide.s32 	%rd54, %r46, 4;
	add.s64 	%rd55, %rd4, %rd54;
	st.global.f32 	[%rd55], %f173;
	add.s32 	%r89, %r89, %r3;
	setp.lt.s32 	%p58, %r89, %r58;
	@%p58 bra 	$L__BB1_49;
$L__BB1_66:
	ret;

}


// ===== COMPILED SASS (sm_100) =====

	.target	sm_100

	.elftype	@"ET_EXEC"


//--------------------- .note.nv.tkinfo           --------------------------
	.section	.note.nv.tkinfo,"",@"SHT_NOTE"
	.sectionflags	@"SHF_NOTE_NV_TKINFO"
	.tkinfo
        /*0018*/ 	.word	0x00000002
        /*0030*/ 	.string	""
        /*0030*/ 	.string	"ptxas"
        /*0030*/ 	.string	"Cuda compilation tools, release 13.0, V13.0.88"
        /*0030*/ 	.string	"Build cuda_13.0.r13.0/compiler.36424714_0"
        /*0030*/ 	.string	"-arch sm_100 -m 64 "



//--------------------- .note.nv.cuinfo           --------------------------
	.section	.note.nv.cuinfo,"",@"SHT_NOTE"
	.sectionflags	@"SHF_NOTE_NV_CUINFO"
        /*0018*/ 	.short	0x0002
        /*001a*/ 	.short	0x0064
        /*001c*/ 	.short	0x0082
	.zero		2


//--------------------- .nv.info                  --------------------------
	.section	.nv.info,"",@"SHT_CUDA_INFO"
	.align	4


	//----- nvinfo : EIATTR_REGCOUNT
	.align		4
        /*0000*/ 	.byte	0x04, 0x2f
        /*0002*/ 	.short	(.L_1 - .L_0)
	.align		4
.L_0:
        /*0004*/ 	.word	index@(volume_adjusted_ma_batch_f32)
        /*0008*/ 	.word	0x0000001f


	//----- nvinfo : EIATTR_FRAME_SIZE
	.align		4
.L_1:
        /*000c*/ 	.byte	0x04, 0x11
        /*000e*/ 	.short	(.L_3 - .L_2)
	.align		4
.L_2:
        /*0010*/ 	.word	index@($__internal_3_$__cuda_sm3x_div_rn_noftz_f32_slowpath)
        /*0014*/ 	.word	0x00000000


	//----- nvinfo : EIATTR_FRAME_SIZE
	.align		4
.L_3:
        /*0018*/ 	.byte	0x04, 0x11
        /*001a*/ 	.short	(.L_5 - .L_4)
	.align		4
.L_4:
        /*001c*/ 	.word	index@($__internal_2_$__cuda_sm20_rcp_rn_f32_slowpath)
        /*0020*/ 	.word	0x00000000


	//----- nvinfo : EIATTR_FRAME_SIZE
	.align		4
.L_5:
        /*0024*/ 	.byte	0x04, 0x11
        /*0026*/ 	.short	(.L_7 - .L_6)
	.align		4
.L_6:
        /*0028*/ 	.word	index@(volume_adjusted_ma_batch_f32)
        /*002c*/ 	.word	0x00000000


	//----- nvinfo : EIATTR_REGCOUNT
	.align		4
.L_7:
        /*0030*/ 	.byte	0x04, 0x2f
        /*0032*/ 	.short	(.L_9 - .L_8)
	.align		4
.L_8:
        /*0034*/ 	.word	index@(volume_adjusted_ma_multi_series_one_param_time_major_f32)
        /*0038*/ 	.word	0x00000020


	//----- nvinfo : EIATTR_FRAME_SIZE
	.align		4
.L_9:
        /*003c*/ 	.byte	0x04, 0x11
        /*003e*/ 	.short	(.L_11 - .L_10)
	.align		4
.L_10:
        /*0040*/ 	.word	index@($__internal_1_$__cuda_sm3x_div_rn_noftz_f32_slowpath)
        /*0044*/ 	.word	0x00000000


	//----- nvinfo : EIATTR_FRAME_SIZE
	.align		4
.L_11:
        /*0048*/ 	.byte	0x04, 0x11
        /*004a*/ 	.short	(.L_13 - .L_12)
	.align		4
.L_12:
        /*004c*/ 	.word	index@($__internal_0_$__cuda_sm20_rcp_rn_f32_slowpath)
        /*0050*/ 	.word	0x00000000


	//----- nvinfo : EIATTR_FRAME_SIZE
	.align		4
.L_13:
        /*0054*/ 	.byte	0x04, 0x11
        /*0056*/ 	.short	(.L_15 - .L_14)
	.align		4
.L_14:
        /*0058*/ 	.word	index@(volume_adjusted_ma_multi_series_one_param_time_major_f32)
        /*005c*/ 	.word	0x00000000


	//----- nvinfo : EIATTR_MIN_STACK_SIZE
	.align		4
.L_15:
        /*0060*/ 	.byte	0x04, 0x12
        /*0062*/ 	.short	(.L_17 - .L_16)
	.align		4
.L_16:
        /*0064*/ 	.word	index@(volume_adjusted_ma_multi_series_one_param_time_major_f32)
        /*0068*/ 	.word	0x00000000


	//----- nvinfo : EIATTR_MIN_STACK_SIZE
	.align		4
.L_17:
        /*006c*/ 	.byte	0x04, 0x12
        /*006e*/ 	.short	(.L_19 - .L_18)
	.align		4
.L_18:
        /*0070*/ 	.word	index@(volume_adjusted_ma_batch_f32)
        /*0074*/ 	.word	0x00000000
.L_19:


//--------------------- .nv.compat                --------------------------
	.section	.nv.compat,"",@"SHT_CUDA_COMPAT_INFO"
	.align	4
        /*0000*/ 	.byte	0x02, 0x09, 0x00, 0x00, 0x02, 0x02, 0x01, 0x00, 0x02, 0x05, 0x05, 0x00, 0x03, 0x07, 0x01, 0x01
        /*0010*/ 	.byte	0x02, 0x03, 0x00, 0x00, 0x02, 0x06, 0x01, 0x00, 0x04, 0x0b, 0x08, 0x00, 0x01, 0x00, 0x00, 0x00
        /*0020*/ 	.byte	0x00, 0x00, 0x00, 0x00


//--------------------- .nv.info.volume_adjusted_ma_multi_series_one_param_time_major_f32 --------------------------
	.section	.nv.info.volume_adjusted_ma_multi_series_one_param_time_major_f32,"",@"SHT_CUDA_INFO"
	.sectionflags	@""
	.align	4


	//----- nvinfo : EIATTR_CUDA_API_VERSION
	.align		4
        /*0000*/ 	.byte	0x04, 0x37
        /*0002*/ 	.short	(.L_21 - .L_20)
.L_20:
        /*0004*/ 	.word	0x00000082


	//----- nvinfo : EIATTR_KPARAM_INFO
	.align		4
.L_21:
        /*0008*/ 	.byte	0x04, 0x17
        /*000a*/ 	.short	(.L_23 - .L_22)
.L_22:
        /*000c*/ 	.word	0x00000000
        /*0010*/ 	.short	0x000b
        /*0012*/ 	.short	0x0040
        /*0014*/ 	.byte	0x00, 0xf5, 0x21, 0x00


	//----- nvinfo : EIATTR_KPARAM_INFO
	.align		4
.L_23:
        /*0018*/ 	.byte	0x04, 0x17
        /*001a*/ 	.short	(.L_25 - .L_24)
.L_24:
        /*001c*/ 	.word	0x00000000
        /*0020*/ 	.short	0x000a
        /*0022*/ 	.short	0x0038
        /*0024*/ 	.byte	0x00, 0xf5, 0x21, 0x00


	//----- nvinfo : EIATTR_KPARAM_INFO
	.align		4
.L_25:
        /*0028*/ 	.byte	0x04, 0x17
        /*002a*/ 	.short	(.L_27 - .L_26)
.L_26:
        /*002c*/ 	.word	0x00000000
        /*0030*/ 	.short	0x0009
        /*0032*/ 	.short	0x0034
        /*0034*/ 	.byte	0x00, 0xf0, 0x11, 0x00


	//----- nvinfo : EIATTR_KPARAM_INFO
	.align		4
.L_27:
        /*0038*/ 	.byte	0x04, 0x17
        /*003a*/ 	.short	(.L_29 - .L_28)
.L_28:
        /*003c*/ 	.word	0x00000000
        /*0040*/ 	.short	0x0008
        /*0042*/ 	.short	0x0030
        /*0044*/ 	.byte	0x00, 0xf0, 0x11, 0x00


	//----- nvinfo : EIATTR_KPARAM_INFO
	.align		4
.L_29:
        /*0048*/ 	.byte	0x04, 0x17
        /*004a*/ 	.short	(.L_31 - .L_30)
.L_30:
        /*004c*/ 	.word	0x00000000
        /*0050*/ 	.short	0x0007
        /*0052*/ 	.short	0x002c
        /*0054*/ 	.byte	0x00, 0xf0, 0x05, 0x00


	//----- nvinfo : EIATTR_KPARAM_INFO
	.align		4
.L_31:
        /*0058*/ 	.byte	0x04, 0x17
        /*005a*/ 	.short	(.L_33 - .L_32)
.L_32:
        /*005c*/ 	.word	0x00000000
        /*0060*/ 	.short	0x0006
        /*0062*/ 	.short	0x0028
        /*0064*/ 	.byte	0x00, 0xf0, 0x11, 0x00


	//----- nvinfo : EIATTR_KPARAM_INFO
	.align		4
.L_33:
        /*0068*/ 	.byte	0x04, 0x17
        /*006a*/ 	.short	(.L_35 - .L_34)
.L_34:
        /*006c*/ 	.word	0x00000000
        /*0070*/ 	.short	0x0005
        /*0072*/ 	.short	0x0024
        /*0074*/ 	.byte	0x00, 0xf0, 0x11, 0x00


	//----- nvinfo : EIATTR_KPARAM_INFO
	.align		4
.L_35:
        /*0078*/ 	.byte	0x04, 0x17
        /*007a*/ 	.short	(.L_37 - .L_36)
.L_36:
        /*007c*/ 	.word	0x00000000
        /*0080*/ 	.short	0x0004
        /*0082*/ 	.short	0x0020
        /*0084*/ 	.byte	0x00, 0xf0, 0x11, 0x00


	//----- nvinfo : EIATTR_KPARAM_INFO
	.align		4
.L_37:
        /*0088*/ 	.byte	0x04, 0x17
        /*008a*/ 	.short	(.L_39 - .L_38)
.L_38:
        /*008c*/ 	.word	0x00000000
        /*0090*/ 	.short	0x0003
        /*0092*/ 	.short	0x0018
        /*0094*/ 	.byte	0x00, 0xf5, 0x21, 0x00


	//----- nvinfo : EIATTR_KPARAM_INFO
	.align		4
.L_39:
        /*0098*/ 	.byte	0x04, 0x17
        /*009a*/ 	.short	(.L_41 - .L_40)
.L_40:
        /*009c*/ 	.word	0x00000000
        /*00a0*/ 	.short	0x0002
        /*00a2*/ 	.short	0x0010
        /*00a4*/ 	.byte	0x00, 0xf5, 0x21, 0x00


	//----- nvinfo : EIATTR_KPARAM_INFO
	.align		4
.L_41:
        /*00a8*/ 	.byte	0x04, 0x17
        /*00aa*/ 	.short	(.L_43 - .L_42)
.L_42:
        /*00ac*/ 	.word	0x00000000
        /*00b0*/ 	.short	0x0001
        /*00b2*/ 	.short	0x0008
        /*00b4*/ 	.byte	0x00, 0xf5, 0x21, 0x00


	//----- nvinfo : EIATTR_KPARAM_INFO
	.align		4
.L_43:
        /*00b8*/ 	.byte	0x04, 0x17
        /*00ba*/ 	.short	(.L_45 - .L_44)
.L_44:
        /*00bc*/ 	.word	0x00000000
        /*00c0*/ 	.short	0x0000
        /*00c2*/ 	.short	0x0000
        /*00c4*/ 	.byte	0x00, 0xf5, 0x21, 0x00


	//----- nvinfo : EIATTR_SPARSE_MMA_MASK
	.align		4
.L_45:
        /*00c8*/ 	.byte	0x03, 0x50
        /*00ca*/ 	.short	0x0000


	//----- nvinfo : EIATTR_MAXREG_COUNT
	.align		4
        /*00cc*/ 	.byte	0x03, 0x1b
        /*00ce*/ 	.short	0x00ff


	//----- nvinfo : EIATTR_MERCURY_ISA_VERSION
	.align		4
        /*00d0*/ 	.byte	0x03, 0x5f
        /*00d2*/ 	.short	0x0101


	//----- nvinfo : EIATTR_VRC_CTA_INIT_COUNT
	.align		4
        /*00d4*/ 	.byte	0x02, 0x4a
	.zero		1
	.zero		1


	//----- nvinfo : EIATTR_EXIT_INSTR_OFFSETS
	.align		4
        /*00d8*/ 	.byte	0x04, 0x1c
        /*00da*/ 	.short	(.L_47 - .L_46)


	//   ....[0]....
.L_46:
        /*00dc*/ 	.word	0x00000040


	//   ....[1]....
        /*00e0*/ 	.word	0x00000090


	//   ....[2]....
        /*00e4*/ 	.word	0x00000110


	//   ....[3]....
        /*00e8*/ 	.word	0x00000970


	//   ....[4]....
        /*00ec*/ 	.word	0x00001160


	//   ....[5]....
        /*00f0*/ 	.word	0x00001950


	//   ....[6]....
        /*00f4*/ 	.word	0x00002160


	//----- nvinfo : EIATTR_CRS_STACK_SIZE
	.align		4
.L_47:
        /*00f8*/ 	.byte	0x04, 0x1e
        /*00fa*/ 	.short	(.L_49 - .L_48)
.L_48:
        /*00fc*/ 	.word	0x00000000


	//----- nvinfo : EIATTR_CBANK_PARAM_SIZE
	.align		4
.L_49:
        /*0100*/ 	.byte	0x03, 0x19
        /*0102*/ 	.short	0x0048


	//----- nvinfo : EIATTR_PARAM_CBANK
	.align		4
        /*0104*/ 	.byte	0x04, 0x0a
        /*0106*/ 	.short	(.L_51 - .L_50)
	.align		4
.L_50:
        /*0108*/ 	.word	index@(.nv.constant0.volume_adjusted_ma_multi_series_one_param_time_major_f32)
        /*010c*/ 	.short	0x0380
        /*010e*/ 	.short	0x0048


	//----- nvinfo : EIATTR_SW_WAR
	.align		4
.L_51:
        /*0110*/ 	.byte	0x04, 0x36
        /*0112*/ 	.short	(.L_53 - .L_52)
.L_52:
        /*0114*/ 	.word	0x00000008
.L_53:


//--------------------- .nv.info.volume_adjusted_ma_batch_f32 --------------------------
	.section	.nv.info.volume_adjusted_ma_batch_f32,"",@"SHT_CUDA_INFO"
	.sectionflags	@""
	.align	4


	//----- nvinfo : EIATTR_CUDA_API_VERSION
	.align		4
        /*0000*/ 	.byte	0x04, 0x37
        /*0002*/ 	.short	(.L_55 - .L_54)
.L_54:
        /*0004*/ 	.word	0x00000082


	//----- nvinfo : EIATTR_KPARAM_INFO
	.align		4
.L_55:
        /*0008*/ 	.byte	0x04, 0x17
        /*000a*/ 	.short	(.L_57 - .L_56)
.L_56:
        /*000c*/ 	.word	0x00000000
        /*0010*/ 	.short	0x000b
        /*0012*/ 	.short	0x0050
        /*0014*/ 	.byte	0x00, 0xf5, 0x21, 0x00


	//----- nvinfo : EIATTR_KPARAM_INFO
	.align		4
.L_57:
        /*0018*/ 	.byte	0x04, 0x17
        /*001a*/ 	.short	(.L_59 - .L_58)
.L_58:
        /*001c*/ 	.word	0x00000000
        /*0020*/ 	.short	0x000a
        /*0022*/ 	.short	0x0048
        /*0024*/ 	.byte	0x00, 0xf0, 0x11, 0x00


	//----- nvinfo : EIATTR_KPARAM_INFO
	.align		4
.L_59:
        /*0028*/ 	.byte	0x04, 0x17
        /*002a*/ 	.short	(.L_61 - .L_60)
.L_60:
        /*002c*/ 	.word	0x00000000
        /*0030*/ 	.short	0x0009
        /*0032*/ 	.short	0x0044
        /*0034*/ 	.byte	0x00, 0xf0, 0x11, 0x00


	//----- nvinfo : EIATTR_KPARAM_INFO
	.align		4
.L_61:
        /*0038*/ 	.byte	0x04, 0x17
        /*003a*/ 	.short	(.L_63 - .L_62)
.L_62:
        /*003c*/ 	.word	0x00000000
        /*0040*/ 	.short	0x0008
        /*0042*/ 	.short	0x0040
        /*0044*/ 	.byte	0x00, 0xf0, 0x11, 0x00


	//----- nvinfo : EIATTR_KPARAM_INFO
	.align		4
.L_63:
        /*0048*/ 	.byte	0x04, 0x17
        /*004a*/ 	.short	(.L_65 - .L_64)
.L_64:
        /*004c*/ 	.word	0x00000000
        /*0050*/ 	.short	0x0007
        /*0052*/ 	.short	0x0038
        /*0054*/ 	.byte	0x00, 0xf5, 0x21, 0x00


	//----- nvinfo : EIATTR_KPARAM_INFO
	.align		4
.L_65:
        /*0058*/ 	.byte	0x04, 0x17
        /*005a*/ 	.short	(.L_67 - .L_66)
.L_66:
        /*005c*/ 	.word	0x00000000
        /*0060*/ 	.short	0x0006
        /*0062*/ 	.short	0x0030
        /*0064*/ 	.byte	0x00, 0xf5, 0x21, 0x00


	//----- nvinfo : EIATTR_KPARAM_INFO
	.align		4
.L_67:
        /*0068*/ 	.byte	0x04, 0x17
        /*006a*/ 	.short	(.L_69 - .L_68)
.L_68:
        /*006c*/ 	.word	0x00000000
        /*0070*/ 	.short	0x0005
        /*0072*/ 	.short	0x0028
        /*0074*/ 	.byte	0x00, 0xf5, 0x21, 0x00


	//----- nvinfo : EIATTR_KPARAM_INFO
	.align		4
.L_69:
        /*0078*/ 	.byte	0x04, 0x17
        /*007a*/ 	.short	(.L_71 - .L_70)
.L_70:
        /*007c*/ 	.word	0x00000000
        /*0080*/ 	.short	0x0004
        /*0082*/ 	.short	0x0020
        /*0084*/ 	.byte	0x00, 0xf5, 0x21, 0x00


	//----- nvinfo : EIATTR_KPARAM_INFO
	.align		4
.L_71:
        /*0088*/ 	.byte	0x04, 0x17
        /*008a*/ 	.short	(.L_73 - .L_72)
.L_72:
        /*008c*/ 	.word	0x00000000
        /*0090*/ 	.short	0x0003
        /*0092*/ 	.short	0x0018
        /*0094*/ 	.byte	0x00, 0xf5, 0x21, 0x00


	//----- nvinfo : EIATTR_KPARAM_INFO
	.align		4
.L_73:
        /*0098*/ 	.byte	0x04, 0x17
        /*009a*/ 	.short	(.L_75 - .L_74)
.L_74:
        /*009c*/ 	.word	0x00000000
        /*00a0*/ 	.short	0x0002
        /*00a2*/ 	.short	0x0010
        /*00a4*/ 	.byte	0x00, 0xf5, 0x21, 0x00


	//----- nvinfo : EIATTR_KPARAM_INFO
	.align		4
.L_75:
        /*00a8*/ 	.byte	0x04, 0x17
        /*00aa*/ 	.short	(.L_77 - .L_76)
.L_76:
        /*00ac*/ 	.word	0x00000000
        /*00b0*/ 	.short	0x0001
        /*00b2*/ 	.short	0x0008
        /*00b4*/ 	.byte	0x00, 0xf5, 0x21, 0x00


	//----- nvinfo : EIATTR_KPARAM_INFO
	.align		4
.L_77:
        /*00b8*/ 	.byte	0x04, 0x17
        /*00ba*/ 	.short	(.L_79 - .L_78)
.L_78:
        /*00bc*/ 	.word	0x00000000
        /*00c0*/ 	.short	0x0000
        /*00c2*/ 	.short	0x0000
        /*00c4*/ 	.byte	0x00, 0xf5, 0x21, 0x00


	//----- nvinfo : EIATTR_SPARSE_MMA_MASK
	.align		4
.L_79:
        /*00c8*/ 	.byte	0x03, 0x50
        /*00ca*/ 	.short	0x0000


	//----- nvinfo : EIATTR_MAXREG_COUNT
	.align		4
        /*00cc*/ 	.byte	0x03, 0x1b
        /*00ce*/ 	.short	0x00ff


	//----- nvinfo : EIATTR_MERCURY_ISA_VERSION
	.align		4
        /*00d0*/ 	.byte	0x03, 0x5f
        /*00d2*/ 	.short	0x0101


	//----- nvinfo : EIATTR_VRC_CTA_INIT_COUNT
	.align		4
        /*00d4*/ 	.byte	0x02, 0x4a
	.zero		1
	.zero		1


	//----- nvinfo : EIATTR_EXIT_INSTR_OFFSETS
	.align		4
        /*00d8*/ 	.byte	0x04, 0x1c
        /*00da*/ 	.short	(.L_81 - .L_80)


	//   ....[0]....
.L_80:
        /*00dc*/ 	.word	0x00000040


	//   ....[1]....
        /*00e0*/ 	.word	0x000000c0


	//   ....[2]....
        /*00e4*/ 	.word	0x00000150


	//   ....[3]....
        /*00e8*/ 	.word	0x00000db0


	//----- nvinfo : EIATTR_CRS_STACK_SIZE
	.align		4
.L_81:
        /*00ec*/ 	.byte	0x04, 0x1e
        /*00ee*/ 	.short	(.L_83 - .L_82)
.L_82:
        /*00f0*/ 	.word	0x00000000


	//----- nvinfo : EIATTR_CBANK_PARAM_SIZE
	.align		4
.L_83:
        /*00f4*/ 	.byte	0x03, 0x19
        /*00f6*/ 	.short	0x0058


	//----- nvinfo : EIATTR_PARAM_CBANK
	.align		4
        /*00f8*/ 	.byte	0x04, 0x0a
        /*00fa*/ 	.short	(.L_85 - .L_84)
	.align		4
.L_84:
        /*00fc*/ 	.word	index@(.nv.constant0.volume_adjusted_ma_batch_f32)
        /*0100*/ 	.short	0x0380
        /*0102*/ 	.short	0x0058


	//----- nvinfo : EIATTR_SW_WAR
	.align		4
.L_85:
        /*0104*/ 	.byte	0x04, 0x36
        /*0106*/ 	.short	(.L_87 - .L_86)
.L_86:
        /*0108*/ 	.word	0x00000008
.L_87:


//--------------------- .nv.callgraph             --------------------------
	.section	.nv.callgraph,"",@"SHT_CUDA_CALLGRAPH"
	.align	4
	.sectionentsize	8
	.align		4
        /*0000*/ 	.word	0x00000000
	.align		4
        /*0004*/ 	.word	0xffffffff
	.align		4
        /*0008*/ 	.word	0x00000000
	.align		4
        /*000c*/ 	.word	0xfffffffe
	.align		4
        /*0010*/ 	.word	0x00000000
	.align		4
        /*0014*/ 	.word	0xfffffffd
	.align		4
        /*0018*/ 	.word	0x00000000
	.align		4
        /*001c*/ 	.word	0xfffffffc


//--------------------- .text.volume_adjusted_ma_multi_series_one_param_time_major_f32 --------------------------
	.section	.text.volume_adjusted_ma_multi_series_one_param_time_major_f32,"ax",@progbits
	.align	128
        .global         volume_adjusted_ma_multi_series_one_param_time_major_f32
        .type           volume_adjusted_ma_multi_series_one_param_time_major_f32,@function
        .size           volume_adjusted_ma_multi_series_one_param_time_major_f32,(.L_x_111 - volume_adjusted_ma_multi_series_one_param_time_major_f32)
        .other          volume_adjusted_ma_multi_series_one_param_time_major_f32,@"STO_CUDA_ENTRY STV_DEFAULT"
volume_adjusted_ma_multi_series_one_param_time_major_f32:
.text.volume_adjusted_ma_multi_series_one_param_time_major_f32:
[----:B------:R-:W-:Y:S01]  /*0000*/  LDC R1, c[0x0][0x37c] ;  /* 0x0000df00ff017b82 */ /* 0x000fe20000000800 */
[----:B------:R-:W0:Y:S01]  /*0010*/  S2R R21, SR_CTAID.Y ;  /* 0x0000000000157919 */ /* 0x000e220000002600 */
[----:B------:R-:W0:Y:S02]  /*0020*/  LDCU UR4, c[0x0][0x3b0] ;  /* 0x00007600ff0477ac */ /* 0x000e240008000800 */
[----:B0-----:R-:W-:-:S13]  /*0030*/  ISETP.GE.AND P0, PT, R21, UR4, PT ;  /* 0x0000000415007c0c */ /* 0x001fda000bf06270 */
[----:B------:R-:W-:Y:S05]  /*0040*/  @P0 EXIT ;  /* 0x000000000000094d */ /* 0x000fea0003800000 */
[----:B------:R-:W0:Y:S01]  /*0050*/  LDC R14, c[0x0][0x3a0] ;  /* 0x0000e800ff0e7b82 */ /* 0x000e220000000800 */
[----:B------:R-:W0:Y:S02]  /*0060*/  LDCU UR6, c[0x0][0x3b4] ;  /* 0x00007680ff0677ac */ /* 0x000e240008000800 */
[----:B0-----:R-:W-:-:S04]  /*0070*/  VIMNMX R0, PT, PT, R14, UR6, PT ;  /* 0x000000060e007c48 */ /* 0x001fc8000bfe0100 */
[----:B------:R-:W-:-:S13]  /*0080*/  ISETP.GE.AND P0, PT, R0, 0x1, PT ;  /* 0x000000010000780c */ /* 0x000fda0003f06270 */
[----:B------:R-:W-:Y:S05]  /*0090*/  @!P0 EXIT ;  /* 0x000000000000894d */ /* 0x000fea0003800000 */
[----:B------:R-:W0:Y:S01]  /*00a0*/  S2R R20, SR_CTAID.X ;  /* 0x0000000000147919 */ /* 0x000e220000002500 */
[----:B------:R-:W1:Y:S01]  /*00b0*/  LDCU UR4, c[0x0][0x370] ;  /* 0x00006e00ff0477ac */ /* 0x000e620008000800 */
[----:B------:R-:W0:Y:S01]  /*00c0*/  S2R R3, SR_TID.X ;  /* 0x0000000000037919 */ /* 0x000e220000002100 */
[----:B------:R-:W1:Y:S02]  /*00d0*/  LDCU UR5, c[0x0][0x360] ;  /* 0x00006c00ff0577ac */ /* 0x000e640008000800 */
[----:B-1----:R-:W-:Y:S02]  /*00e0*/  UIMAD UR4, UR4, UR5, URZ ;  /* 0x00000005040472a4 */ /* 0x002fe4000f8e02ff */
[----:B0-----:R-:W-:-:S05]  /*00f0*/  IMAD R20, R20, UR5, R3 ;  /* 0x0000000514147c24 */ /* 0x001fca000f8e0203 */
[----:B------:R-:W-:-:S13]  /*0100*/  ISETP.GE.AND P0, PT, R20, UR6, PT ;  /* 0x0000000614007c0c */ /* 0x000fda000bf06270 */
[----:B------:R-:W-:Y:S05]  /*0110*/  @P0 EXIT ;  /* 0x000000000000094d */ /* 0x000fea0003800000 */
[----:B------:R-:W0:Y:S01]  /*0120*/  LDC.64 R2, c[0x0][0x3b8] ;  /* 0x0000ee00ff027b82 */ /* 0x000e220000000a00 */
[----:B------:R-:W1:Y:S01]  /*0130*/  LDCU.64 UR6, c[0x0][0x358] ;  /* 0x00006b00ff0677ac */ /* 0x000e620008000a00 */
[----:B------:R-:W2:Y:S06]  /*0140*/  LDCU UR5, c[0x0][0x3a8] ;  /* 0x00007500ff0577ac */ /* 0x000eac0008000800 */
[----:B------:R-:W3:Y:S01]  /*0150*/  LDC.U8 R0, c[0x0][0x3ac] ;  /* 0x0000eb00ff007b82 */ /* 0x000ee20000000000 */
[----:B0-----:R-:W-:-:S06]  /*0160*/  IMAD.WIDE.U32 R2, R21, 0x4, R2 ;  /* 0x0000000415027825 */ /* 0x001fcc00078e0002 */
[----:B-1----:R-:W4:Y:S01]  /*0170*/  LDG.E.CONSTANT R2, desc[UR6][R2.64] ;  /* 0x0000000602027981 */ /* 0x002f22000c1e9900 */
[----:B------:R-:W-:Y:S01]  /*0180*/  IMAD R15, R14, 0xa, RZ ;  /* 0x0000000a0e0f7824 */ /* 0x000fe200078e02ff */
[----:B---3--:R-:W-:Y:S02]  /*0190*/  ISETP.NE.AND P0, PT, R0, RZ, PT ;  /* 0x000000ff0000720c */ /* 0x008fe40003f05270 */
[----:B--2---:R-:W-:Y:S02]  /*01a0*/  I2FP.F32.S32 R12, UR5 ;  /* 0x00000005000c7c45 */ /* 0x004fe40008201400 */
[-C--:B------:R-:W-:Y:S02]  /*01b0*/  SEL R15, R15, R14.reuse, P0 ;  /* 0x0000000e0f0f7207 */ /* 0x080fe40000000000 */
[----:B----4-:R-:W-:Y:S02]  /*01c0*/  IADD3 R13, PT, PT, R2, -0x1, R14 ;  /* 0xffffffff020d7810 */ /* 0x010fe40007ffe00e */
[----:B------:R-:W-:-:S05]  /*01d0*/  I2FP.F32.U32 R14, R14 ;  /* 0x0000000e000e7245 */ /* 0x000fca0000201000 */
[----:B------:R-:W-:Y:S05]  /*01e0*/  @!P0 BRA `(.L_x_0) ;  /* 0x0000000c00e08947 */ /* 0x000fea0003800000 */
[----:B------:R-:W-:Y:S01]  /*01f0*/  UISETP.NE.AND UP0, UPT, UR5, URZ, UPT ;  /* 0x000000ff0500728c */ /* 0x000fe2000bf05270 */
[----:B------:R-:W0:Y:S01]  /*0200*/  LDCU UR9, c[0x0][0x3b0] ;  /* 0x00007600ff0977ac */ /* 0x000e220008000800 */
[----:B------:R-:W1:Y:S07]  /*0210*/  LDCU UR8, c[0x0][0x3b0] ;  /* 0x00007600ff0877ac */ /* 0x000e6e0008000800 */
[----:B------:R-:W-:Y:S05]  /*0220*/  BRA.U UP0, `(.L_x_1) ;  /* 0x0000000500d47547 */ /* 0x000fea000b800000 */
.L_x_14:
[----:B--2---:R-:W2:Y:S01]  /*0230*/  LDCU UR5, c[0x0][0x3b0] ;  /* 0x00007600ff0577ac */ /* 0x004ea20008000800 */
[C---:B------:R-:W-:Y:S01]  /*0240*/  ISETP.GE.AND P0, PT, R20.reuse, R13, PT ;  /* 0x0000000d1400720c */ /* 0x040fe20003f06270 */
[----:B------:R-:W-:Y:S01]  /*0250*/  BSSY.RECONVERGENT B2, `(.L_x_2) ;  /* 0x000006a000027945 */ /* 0x000fe20003800200 */
[----:B------:R-:W-:Y:S02]  /*0260*/  IMAD.MOV.U32 R9, RZ, RZ, 0x7fc00000 ;  /* 0x7fc00000ff097424 */ /* 0x000fe400078e00ff */
[----:B--2---:R-:W-:-:S09]  /*0270*/  IMAD R2, R20, UR5, R21 ;  /* 0x0000000514027c24 */ /* 0x004fd2000f8e0215 */
[----:B------:R-:W-:Y:S05]  /*0280*/  @!P0 BRA `(.L_x_3) ;  /* 0x0000000400988947 */ /* 0x000fea0003800000 */
[----:B------:R-:W2:Y:S02]  /*0290*/  LDC.64 R4, c[0x0][0x390] ;  /* 0x0000e400ff047b82 */ /* 0x000ea40000000a00 */
[----:B--2---:R-:W-:-:S05]  /*02a0*/  IMAD.WIDE R4, R2, 0x4, R4 ;  /* 0x0000000402047825 */ /* 0x004fca00078e0204 */
[----:B------:R-:W2:Y:S01]  /*02b0*/  LDG.E.CONSTANT R0, desc[UR6][R4.64] ;  /* 0x0000000604007981 */ /* 0x000ea2000c1e9900 */
[----:B------:R-:W-:Y:S01]  /*02c0*/  VIADD R10, R20, 0x1 ;  /* 0x00000001140a7836 */ /* 0x000fe20000000000 */
[----:B------:R-:W-:Y:S04]  /*02d0*/  BSSY.RECONVERGENT B3, `(.L_x_4) ;  /* 0x000000f000037945 */ /* 0x000fe80003800200 */
[----:B------:R-:W-:-:S04]  /*02e0*/  I2FP.F32.S32 R11, R10 ;  /* 0x0000000a000b7245 */ /* 0x000fc80000201400 */
[----:B------:R-:W3:Y:S02]  /*02f0*/  MUFU.RCP R3, R11 ;  /* 0x0000000b00037308 */ /* 0x000ee40000001000 */
[----:B---3--:R-:W-:-:S04]  /*0300*/  FFMA R6, -R11, R3, 1 ;  /* 0x3f8000000b067423 */ /* 0x008fc80000000103 */
[----:B------:R-:W-:Y:S01]  /*0310*/  FFMA R7, R3, R6, R3 ;  /* 0x0000000603077223 */ /* 0x000fe20000000003 */
[----:B------:R-:W-:Y:S01]  /*0320*/  VIMNMX R3, PT, PT, R15, R10, PT ;  /* 0x0000000a0f037248 */ /* 0x000fe20003fe0100 */
[----:B--2---:R-:W2:Y:S02]  /*0330*/  FCHK P0, R0, R11 ;  /* 0x0000000b00007302 */ /* 0x004ea40000000000 */
[----:B------:R-:W-:-:S04]  /*0340*/  FFMA R6, R0, R7, RZ ;  /* 0x0000000700067223 */ /* 0x000fc800000000ff */
[----:B------:R-:W-:-:S04]  /*0350*/  FFMA R8, -R11, R6, R0 ;  /* 0x000000060b087223 */ /* 0x000fc80000000100 */
[----:B------:R-:W-:Y:S01]  /*0360*/  FFMA R6, R7, R8, R6 ;  /* 0x0000000807067223 */ /* 0x000fe20000000006 */
[----:B--2---:R-:W-:Y:S06]  /*0370*/  @!P0 BRA `(.L_x_5) ;  /* 0x0000000000108947 */ /* 0x004fec0003800000 */
[----:B------:R-:W-:Y:S02]  /*0380*/  MOV R6, R11 ;  /* 0x0000000b00067202 */ /* 0x000fe40000000f00 */
[----:B------:R-:W-:-:S07]  /*0390*/  MOV R22, 0x3b0 ;  /* 0x000003b000167802 */ /* 0x000fce0000000f00 */
[----:B01----:R-:W-:Y:S05]  /*03a0*/  CALL.REL.NOINC `($__internal_1_$__cuda_sm3x_div_rn_noftz_f32_slowpath) ;  /* 0x0000002000447944 */ /* 0x003fea0003c00000 */
[----:B------:R-:W-:-:S07]  /*03b0*/  IMAD.MOV.U32 R6, RZ, RZ, R0 ;  /* 0x000000ffff067224 */ /* 0x000fce00078e0000 */
.L_x_5:
[----:B01----:R-:W-:Y:S05]  /*03c0*/  BSYNC.RECONVERGENT B3 ;  /* 0x0000000000037941 */ /* 0x003fea0003800200 */
.L_x_4:
[----:B------:R-:W0:Y:S01]  /*03d0*/  LDCU UR5, c[0x0][0x3a4] ;  /* 0x00007480ff0577ac */ /* 0x000e220008000800 */
[----:B------:R-:W-:Y:S01]  /*03e0*/  ISETP.GT.AND P0, PT, R3, RZ, PT ;  /* 0x000000ff0300720c */ /* 0x000fe20003f04270 */
[----:B------:R-:W-:Y:S01]  /*03f0*/  BSSY.RECONVERGENT B3, `(.L_x_6) ;  /* 0x0000034000037945 */ /* 0x000fe20003800200 */
[----:B------:R-:W-:Y:S01]  /*0400*/  IMAD.MOV.U32 R11, RZ, RZ, RZ ;  /* 0x000000ffff0b7224 */ /* 0x000fe200078e00ff */
[----:B------:R-:W-:Y:S01]  /*0410*/  CS2R R4, SRZ ;  /* 0x0000000000047805 */ /* 0x000fe2000001ff00 */
[----:B0-----:R-:W-:-:S09]  /*0420*/  FMUL R6, R6, UR5 ;  /* 0x0000000506067c20 */ /* 0x001fd20008400000 */
[----:B------:R-:W-:Y:S05]  /*0430*/  @!P0 BRA `(.L_x_7) ;  /* 0x0000000000bc8947 */ /* 0x000fea0003800000 */
[----:B------:R-:W0:Y:S01]  /*0440*/  LDC.64 R16, c[0x0][0x380] ;  /* 0x0000e000ff107b82 */ /* 0x000e220000000a00 */
[----:B------:R-:W-:Y:S01]  /*0450*/  HFMA2 R8, -RZ, RZ, 0, 0 ;  /* 0x00000000ff087431 */ /* 0x000fe200000001ff */
[----:B------:R-:W-:Y:S01]  /*0460*/  CS2R R4, SRZ ;  /* 0x0000000000047805 */ /* 0x000fe2000001ff00 */
[----:B------:R-:W-:-:S05]  /*0470*/  IMAD.MOV.U32 R10, RZ, RZ, R20 ;  /* 0x000000ffff0a7224 */ /* 0x000fca00078e0014 */
[----:B------:R-:W1:Y:S02]  /*0480*/  LDC.64 R18, c[0x0][0x388] ;  /* 0x0000e200ff127b82 */ /* 0x000e640000000a00 */
.L_x_12:
[----:B------:R-:W-:-:S04]  /*0490*/  IMAD R7, R10, UR8, R21 ;  /* 0x000000080a077c24 */ /* 0x000fc8000f8e0215 */
[----:B-1----:R-:W-:-:S05]  /*04a0*/  IMAD.WIDE R22, R7, 0x4, R18 ;  /* 0x0000000407167825 */ /* 0x002fca00078e0212 */
[----:B------:R-:W2:Y:S01]  /*04b0*/  LDG.E.CONSTANT R0, desc[UR6][R22.64] ;  /* 0x0000000616007981 */ /* 0x000ea2000c1e9900 */
[----:B------:R-:W-:Y:S01]  /*04c0*/  BSSY.RECONVERGENT B4, `(.L_x_8) ;  /* 0x000001c000047945 */ /* 0x000fe20003800200 */
[----:B------:R-:W-:Y:S01]  /*04d0*/  IMAD.MOV.U32 R12, RZ, RZ, RZ ;  /* 0x000000ffff0c7224 */ /* 0x000fe200078e00ff */
[----:B--2---:R-:W-:-:S04]  /*04e0*/  FSETP.NE.AND P0, PT, |R0|, +INF , PT ;  /* 0x7f8000000000780b */ /* 0x004fc80003f05200 */
[----:B------:R-:W-:-:S13]  /*04f0*/  FSETP.LEU.OR P0, PT, R6, RZ, !P0 ;  /* 0x000000ff0600720b */ /* 0x000fda000470b400 */
[----:B------:R-:W-:Y:S05]  /*0500*/  @P0 BRA `(.L_x_9) ;  /* 0x00000000005c0947 */ /* 0x000fea0003800000 */
[----:B------:R-:W1:Y:S01]  /*0510*/  MUFU.RCP R11, R6 ;  /* 0x00000006000b7308 */ /* 0x000e620000001000 */
[----:B------:R-:W-:Y:S07]  /*0520*/  BSSY.RECONVERGENT B5, `(.L_x_10) ;  /* 0x000000b000057945 */ /* 0x000fee0003800200 */
[----:B------:R-:W2:Y:S01]  /*0530*/  FCHK P0, R0, R6 ;  /* 0x0000000600007302 */ /* 0x000ea20000000000 */
[----:B-1----:R-:W-:-:S04]  /*0540*/  FFMA R22, -R6, R11, 1 ;  /* 0x3f80000006167423 */ /* 0x002fc8000000010b */
[----:B------:R-:W-:-:S04]  /*0550*/  FFMA R11, R11, R22, R11 ;  /* 0x000000160b0b7223 */ /* 0x000fc8000000000b */
[----:B------:R-:W-:-:S04]  /*0560*/  FFMA R22, R0, R11, RZ ;  /* 0x0000000b00167223 */ /* 0x000fc800000000ff */
[----:B------:R-:W-:-:S04]  /*0570*/  FFMA R23, -R6, R22, R0 ;  /* 0x0000001606177223 */ /* 0x000fc80000000100 */
[----:B------:R-:W-:Y:S01]  /*0580*/  FFMA R11, R11, R23, R22 ;  /* 0x000000170b0b7223 */ /* 0x000fe20000000016 */
[----:B--2---:R-:W-:Y:S06]  /*0590*/  @!P0 BRA `(.L_x_11) ;  /* 0x00000000000c8947 */ /* 0x004fec0003800000 */
[----:B------:R-:W-:-:S07]  /*05a0*/  MOV R22, 0x5c0 ;  /* 0x000005c000167802 */ /* 0x000fce0000000f00 */
[----:B0-----:R-:W-:Y:S05]  /*05b0*/  CALL.REL.NOINC `($__internal_1_$__cuda_sm3x_div_rn_noftz_f32_slowpath) ;  /* 0x0000001c00c07944 */ /* 0x001fea0003c00000 */
[----:B------:R-:W-:-:S07]  /*05c0*/  MOV R11, R0 ;  /* 0x00000000000b7202 */ /* 0x000fce0000000f00 */
.L_x_11:
[----:B------:R-:W-:Y:S05]  /*05d0*/  BSYNC.RECONVERGENT B5 ;  /* 0x0000000000057941 */ /* 0x000fea0003800200 */
.L_x_10:
[----:B------:R-:W-:-:S13]  /*05e0*/  FSETP.NE.AND P0, PT, |R11|, +INF , PT ;  /* 0x7f8000000b00780b */ /* 0x000fda0003f05200 */
[----:B------:R-:W-:Y:S05]  /*05f0*/  @!P0 BRA `(.L_x_9) ;  /* 0x0000000000208947 */ /* 0x000fea0003800000 */
[----:B------:R-:W-:Y:S01]  /*0600*/  FSETP.NEU.AND P0, PT, R11, RZ, PT ;  /* 0x000000ff0b00720b */ /* 0x000fe20003f0d000 */
[----:B------:R-:W-:-:S12]  /*0610*/  IMAD.MOV.U32 R12, RZ, RZ, R11 ;  /* 0x000000ffff0c7224 */ /* 0x000fd800078e000b */
[----:B------:R-:W-:Y:S05]  /*0620*/  @!P0 BRA `(.L_x_9) ;  /* 0x0000000000148947 */ /* 0x000fea0003800000 */
[----:B0-----:R-:W-:-:S06]  /*0630*/  IMAD.WIDE R22, R7, 0x4, R16 ;  /* 0x0000000407167825 */ /* 0x001fcc00078e0210 */
[----:B------:R-:W2:Y:S01]  /*0640*/  LDG.E.CONSTANT R23, desc[UR6][R22.64] ;  /* 0x0000000616177981 */ /* 0x000ea2000c1e9900 */
[----:B------:R-:W-:Y:S01]  /*0650*/  IMAD.MOV.U32 R12, RZ, RZ, R11 ;  /* 0x000000ffff0c7224 */ /* 0x000fe200078e000b */
[----:B--2---:R-:W-:-:S13]  /*0660*/  FSETP.NE.AND P0, PT, |R23|, +INF , PT ;  /* 0x7f8000001700780b */ /* 0x004fda0003f05200 */
[----:B------:R-:W-:-:S07]  /*0670*/  @P0 FFMA R4, R23, R11, R4 ;  /* 0x0000000b17040223 */ /* 0x000fce0000000004 */
.L_x_9:
[----:B------:R-:W-:Y:S05]  /*0680*/  BSYNC.RECONVERGENT B4 ;  /* 0x0000000000047941 */ /* 0x000fea0003800200 */
.L_x_8:
[----:B------:R-:W-:Y:S01]  /*0690*/  FADD R5, R12, R5 ;  /* 0x000000050c057221 */ /* 0x000fe20000000000 */
[----:B------:R-:W-:Y:S02]  /*06a0*/  ISETP.NE.AND P0, PT, R10, RZ, PT ;  /* 0x000000ff0a00720c */ /* 0x000fe40003f05270 */
[----:B------:R-:W-:Y:S02]  /*06b0*/  IADD3 R8, PT, PT, R8, 0x1, RZ ;  /* 0x0000000108087810 */ /* 0x000fe40007ffe0ff */
[----:B------:R-:W-:-:S03]  /*06c0*/  FSETP.GE.OR P0, PT, R5, R14, !P0 ;  /* 0x0000000e0500720b */ /* 0x000fc60004706400 */
[----:B------:R-:W-:-:S10]  /*06d0*/  IMAD.MOV.U32 R11, RZ, RZ, R8 ;  /* 0x000000ffff0b7224 */ /* 0x000fd400078e0008 */
[----:B------:R-:W-:Y:S05]  /*06e0*/  @P0 BRA `(.L_x_7) ;  /* 0x0000000000100947 */ /* 0x000fea0003800000 */
[----:B------:R-:W-:Y:S01]  /*06f0*/  ISETP.NE.AND P0, PT, R8, R3, PT ;  /* 0x000000030800720c */ /* 0x000fe20003f05270 */
[----:B------:R-:W-:-:S12]  /*0700*/  VIADD R10, R10, 0xffffffff ;  /* 0xffffffff0a0a7836 */ /* 0x000fd80000000000 */
[----:B------:R-:W-:Y:S05]  /*0710*/  @P0 BRA `(.L_x_12) ;  /* 0xfffffffc005c0947 */ /* 0x000fea000383ffff */
[----:B------:R-:W-:-:S07]  /*0720*/  MOV R11, R3 ;  /* 0x00000003000b7202 */ /* 0x000fce0000000f00 */
.L_x_7:
[----:B------:R-:W-:Y:S05]  /*0730*/  BSYNC.RECONVERGENT B3 ;  /* 0x0000000000037941 */ /* 0x000fea0003800200 */
.L_x_6:
[----:B------:R-:W-:-:S04]  /*0740*/  ISETP.GE.AND P0, PT, R20, R11, PT ;  /* 0x0000000b1400720c */ /* 0x000fc80003f06270 */
[----:B------:R-:W-:-:S13]  /*0750*/  ISETP.LT.OR P0, PT, R11, 0x1, !P0 ;  /* 0x000000010b00780c */ /* 0x000fda0004701670 */
[----:B------:R-:W-:Y:S05]  /*0760*/  @P0 BRA `(.L_x_3) ;  /* 0x0000000000600947 */ /* 0x000fea0003800000 */
[----:B------:R-:W1:Y:S01]  /*0770*/  LDC.64 R6, c[0x0][0x380] ;  /* 0x0000e000ff067b82 */ /* 0x000e620000000a00 */
[----:B------:R-:W2:Y:S01]  /*0780*/  LDCU UR5, c[0x0][0x3b0] ;  /* 0x00007600ff0577ac */ /* 0x000ea20008000800 */
[----:B------:R-:W-:-:S04]  /*0790*/  IMAD.IADD R0, R20, 0x1, -R11 ;  /* 0x0000000114007824 */ /* 0x000fc800078e0a0b */
[----:B--2---:R-:W-:-:S04]  /*07a0*/  IMAD R3, R0, UR5, R21 ;  /* 0x0000000500037c24 */ /* 0x004fc8000f8e0215 */
[----:B-1----:R-:W-:-:S06]  /*07b0*/  IMAD.WIDE R6, R3, 0x4, R6 ;  /* 0x0000000403067825 */ /* 0x002fcc00078e0206 */
[----:B------:R-:W2:Y:S02]  /*07c0*/  LDG.E.CONSTANT R7, desc[UR6][R6.64] ;  /* 0x0000000606077981 */ /* 0x000ea4000c1e9900 */
[----:B--2---:R-:W-:-:S13]  /*07d0*/  FSETP.NE.AND P0, PT, |R7|, +INF , PT ;  /* 0x7f8000000700780b */ /* 0x004fda0003f05200 */
[----:B------:R-:W-:Y:S05]  /*07e0*/  @!P0 BRA `(.L_x_3) ;  /* 0x0000000000408947 */ /* 0x000fea0003800000 */
[----:B------:R-:W1:Y:S01]  /*07f0*/  MUFU.RCP R3, R14 ;  /* 0x0000000e00037308 */ /* 0x000e620000001000 */
[----:B------:R-:W-:Y:S01]  /*0800*/  FADD R5, -R14, R5 ;  /* 0x000000050e057221 */ /* 0x000fe20000000100 */
[----:B------:R-:W-:Y:S03]  /*0810*/  BSSY.RECONVERGENT B3, `(.L_x_3) ;  /* 0x000000d000037945 */ /* 0x000fe60003800200 */
[----:B------:R-:W-:-:S04]  /*0820*/  FFMA R0, R7, -R5, R4 ;  /* 0x8000000507007223 */ /* 0x000fc80000000004 */
[----:B------:R-:W2:Y:S01]  /*0830*/  FCHK P0, R0, R14 ;  /* 0x0000000e00007302 */ /* 0x000ea20000000000 */
[----:B-1----:R-:W-:-:S04]  /*0840*/  FFMA R6, -R14, R3, 1 ;  /* 0x3f8000000e067423 */ /* 0x002fc80000000103 */
[----:B------:R-:W-:-:S04]  /*0850*/  FFMA R3, R3, R6, R3 ;  /* 0x0000000603037223 */ /* 0x000fc80000000003 */
[----:B------:R-:W-:-:S04]  /*0860*/  FFMA R4, R0, R3, RZ ;  /* 0x0000000300047223 */ /* 0x000fc800000000ff */
[----:B------:R-:W-:-:S04]  /*0870*/  FFMA R5, -R14, R4, R0 ;  /* 0x000000040e057223 */ /* 0x000fc80000000100 */
[----:B------:R-:W-:Y:S01]  /*0880*/  FFMA R9, R3, R5, R4 ;  /* 0x0000000503097223 */ /* 0x000fe20000000004 */
[----:B--2---:R-:W-:Y:S06]  /*0890*/  @!P0 BRA `(.L_x_13) ;  /* 0x0000000000108947 */ /* 0x004fec0003800000 */
[----:B------:R-:W-:Y:S01]  /*08a0*/  IMAD.MOV.U32 R6, RZ, RZ, R14 ;  /* 0x000000ffff067224 */ /* 0x000fe200078e000e */
[----:B------:R-:W-:-:S07]  /*08b0*/  MOV R22, 0x8d0 ;  /* 0x000008d000167802 */ /* 0x000fce0000000f00 */
[----:B0-----:R-:W-:Y:S05]  /*08c0*/  CALL.REL.NOINC `($__internal_1_$__cuda_sm3x_div_rn_noftz_f32_slowpath) ;  /* 0x0000001800fc7944 */ /* 0x001fea0003c00000 */
[----:B------:R-:W-:-:S07]  /*08d0*/  MOV R9, R0 ;  /* 0x0000000000097202 */ /* 0x000fce0000000f00 */
.L_x_13:
[----:B------:R-:W-:Y:S05]  /*08e0*/  BSYNC.RECONVERGENT B3 ;  /* 0x0000000000037941 */ /* 0x000fea0003800200 */
.L_x_3:
[----:B01----:R-:W-:Y:S05]  /*08f0*/  BSYNC.RECONVERGENT B2 ;  /* 0x0000000000027941 */ /* 0x003fea0003800200 */
.L_x_2:
[----:B------:R-:W0:Y:S01]  /*0900*/  LDC.64 R4, c[0x0][0x3c0] ;  /* 0x0000f000ff047b82 */ /* 0x000e220000000a00 */
[----:B------:R-:W1:Y:S01]  /*0910*/  LDCU UR5, c[0x0][0x3b4] ;  /* 0x00007680ff0577ac */ /* 0x000e620008000800 */
[----:B------:R-:W-:-:S05]  /*0920*/  VIADD R20, R20, UR4 ;  /* 0x0000000414147c36 */ /* 0x000fca0008000000 */
[----:B-1----:R-:W-:Y:S01]  /*0930*/  ISETP.GE.AND P0, PT, R20, UR5, PT ;  /* 0x0000000514007c0c */ /* 0x002fe2000bf06270 */
[----:B0-----:R-:W-:-:S05]  /*0940*/  IMAD.WIDE R2, R2, 0x4, R4 ;  /* 0x0000000402027825 */ /* 0x001fca00078e0204 */
[----:B------:R2:W-:Y:S07]  /*0950*/  STG.E desc[UR6][R2.64], R9 ;  /* 0x0000000902007986 */ /* 0x0005ee000c101906 */
[----:B------:R-:W-:Y:S05]  /*0960*/  @!P0 BRA `(.L_x_14) ;  /* 0xfffffff800308947 */ /* 0x000fea000383ffff */
[----:B------:R-:W-:Y:S05]  /*0970*/  EXIT ;  /* 0x000000000000794d */ /* 0x000fea0003800000 */
.L_x_1:
[----:B--2---:R-:W2:Y:S01]  /*0980*/  LDC R3, c[0x0][0x3a8] ;  /* 0x0000ea00ff037b82 */ /* 0x004ea20000000800 */
[----:B------:R-:W-:Y:S01]  /*0990*/  IADD3 R10, PT, PT, R20, 0x1, RZ ;  /* 0x00000001140a7810 */ /* 0x000fe20007ffe0ff */
[----:B------:R-:W-:Y:S01]  /*09a0*/  BSSY.RECONVERGENT B2, `(.L_x_15) ;  /* 0x0000074000027945 */ /* 0x000fe20003800200 */
[----:B------:R-:W-:-:S05]  /*09b0*/  IMAD.MOV.U32 R11, RZ, RZ, 0x7fc00000 ;  /* 0x7fc00000ff0b7424 */ /* 0x000fca00078e00ff */
[----:B------:R-:W3:Y:S01]  /*09c0*/  LDC R7, c[0x0][0x3b0] ;  /* 0x0000ec00ff077b82 */ /* 0x000ee20000000800 */
[----:B--2---:R-:W-:-:S04]  /*09d0*/  ISETP.GE.AND P0, PT, R10, R3, PT ;  /* 0x000000030a00720c */ /* 0x004fc80003f06270 */
[C---:B------:R-:W-:Y:S01]  /*09e0*/  ISETP.LT.OR P0, PT, R20.reuse, R13, !P0 ;  /* 0x0000000d1400720c */ /* 0x040fe20004701670 */
[----:B---3--:R-:W-:-:S12]  /*09f0*/  IMAD R9, R20, R7, R21 ;  /* 0x0000000714097224 */ /* 0x008fd800078e0215 */
[----:B------:R-:W-:Y:S05]  /*0a00*/  @P0 BRA `(.L_x_16) ;  /* 0x0000000400b40947 */ /* 0x000fea0003800000 */
[----:B------:R-:W-:Y:S01]  /*0a10*/  IADD3 R0, PT, PT, R10, -R3, RZ ;  /* 0x800000030a007210 */ /* 0x000fe20007ffe0ff */
[----:B------:R-:W2:Y:S03]  /*0a20*/  LDC.64 R4, c[0x0][0x390] ;  /* 0x0000e400ff047b82 */ /* 0x000ea60000000a00 */
[----:B------:R-:W-:-:S13]  /*0a30*/  ISETP.GE.AND P0, PT, R0, 0x1, PT ;  /* 0x000000010000780c */ /* 0x000fda0003f06270 */
[----:B------:R-:W-:-:S04]  /*0a40*/  @P0 VIADD R0, R0, 0xffffffff ;  /* 0xffffffff00000836 */ /* 0x000fc80000000000 */
[----:B------:R-:W-:Y:S02]  /*0a50*/  @P0 IMAD R7, R0, R7, R21 ;  /* 0x0000000700070224 */ /* 0x000fe400078e0215 */
[----:B--2---:R-:W-:-:S04]  /*0a60*/  IMAD.WIDE R2, R9, 0x4, R4 ;  /* 0x0000000409027825 */ /* 0x004fc800078e0204 */
[----:B------:R-:W-:Y:S02]  /*0a70*/  @P0 IMAD.WIDE.U32 R4, R7, 0x4, R4 ;  /* 0x0000000407040825 */ /* 0x000fe400078e0004 */
[----:B------:R-:W2:Y:S04]  /*0a80*/  LDG.E.CONSTANT R7, desc[UR6][R2.64] ;  /* 0x0000000602077981 */ /* 0x000ea8000c1e9900 */
[----:B------:R-:W2:Y:S01]  /*0a90*/  @P0 LDG.E.CONSTANT R4, desc[UR6][R4.64] ;  /* 0x0000000604040981 */ /* 0x000ea2000c1e9900 */
[----:B------:R-:W3:Y:S01]  /*0aa0*/  MUFU.RCP R17, R12 ;  /* 0x0000000c00117308 */ /* 0x000ee20000001000 */
[----:B------:R-:W-:Y:S01]  /*0ab0*/  BSSY.RECONVERGENT B3, `(.L_x_17) ;  /* 0x000000e000037945 */ /* 0x000fe20003800200 */
[----:B------:R-:W-:Y:S01]  /*0ac0*/  VIMNMX R10, PT, PT, R15, R10, PT ;  /* 0x0000000a0f0a7248 */ /* 0x000fe20003fe0100 */
[----:B---3--:R-:W-:-:S04]  /*0ad0*/  FFMA R0, -R12, R17, 1 ;  /* 0x3f8000000c007423 */ /* 0x008fc80000000111 */
[----:B------:R-:W-:Y:S01]  /*0ae0*/  FFMA R0, R17, R0, R17 ;  /* 0x0000000011007223 */ /* 0x000fe20000000011 */
[----:B--2---:R-:W-:-:S04]  /*0af0*/  @P0 FADD R7, R7, -R4 ;  /* 0x8000000407070221 */ /* 0x004fc80000000000 */
[----:B------:R-:W2:Y:S01]  /*0b00*/  FCHK P0, R7, R12 ;  /* 0x0000000c07007302 */ /* 0x000ea20000000000 */
[----:B------:R-:W-:-:S04]  /*0b10*/  FFMA R17, R0, R7, RZ ;  /* 0x0000000700117223 */ /* 0x000fc800000000ff */
[----:B------:R-:W-:-:S04]  /*0b20*/  FFMA R6, -R12, R17, R7 ;  /* 0x000000110c067223 */ /* 0x000fc80000000107 */
[----:B------:R-:W-:Y:S01]  /*0b30*/  FFMA R0, R0, R6, R17 ;  /* 0x0000000600007223 */ /* 0x000fe20000000011 */
[----:B--2---:R-:W-:Y:S06]  /*0b40*/  @!P0 BRA `(.L_x_18) ;  /* 0x0000000000108947 */ /* 0x004fec0003800000 */
[----:B------:R-:W-:Y:S01]  /*0b50*/  MOV R0, R7 ;  /* 0x0000000700007202 */ /* 0x000fe20000000f00 */
[----:B------:R-:W-:Y:S01]  /*0b60*/  IMAD.MOV.U32 R6, RZ, RZ, R12 ;  /* 0x000000ffff067224 */ /* 0x000fe200078e000c */
[----:B------:R-:W-:-:S07]  /*0b70*/  MOV R22, 0xb90 ;  /* 0x00000b9000167802 */ /* 0x000fce0000000f00 */
[----:B01----:R-:W-:Y:S05]  /*0b80*/  CALL.REL.NOINC `($__internal_1_$__cuda_sm3x_div_rn_noftz_f32_slowpath) ;  /* 0x00000018004c7944 */ /* 0x003fea0003c00000 */
.L_x_18:
[----:B01----:R-:W-:Y:S05]  /*0b90*/  BSYNC.RECONVERGENT B3 ;  /* 0x0000000000037941 */ /* 0x003fea0003800200 */
.L_x_17:
[----:B------:R-:W0:Y:S01]  /*0ba0*/  LDCU UR5, c[0x0][0x3a4] ;  /* 0x00007480ff0577ac */ /* 0x000e220008000800 */
[----:B------:R-:W-:Y:S01]  /*0bb0*/  ISETP.GT.AND P0, PT, R10, RZ, PT ;  /* 0x000000ff0a00720c */ /* 0x000fe20003f04270 */
[----:B------:R-:W-:Y:S01]  /*0bc0*/  BSSY.RECONVERGENT B3, `(.L_x_19) ;  /* 0x0000035000037945 */ /* 0x000fe20003800200 */
[----:B------:R-:W-:Y:S02]  /*0bd0*/  HFMA2 R5, -RZ, RZ, 0, 0 ;  /* 0x00000000ff057431 */ /* 0x000fe400000001ff */
[----:B------:R-:W-:Y:S01]  /*0be0*/  IMAD.MOV.U32 R8, RZ, RZ, RZ ;  /* 0x000000ffff087224 */ /* 0x000fe200078e00ff */
[----:B------:R-:W-:Y:S01]  /*0bf0*/  MOV R7, RZ ;  /* 0x000000ff00077202 */ /* 0x000fe20000000f00 */
[----:B0-----:R-:W-:-:S07]  /*0c00*/  FMUL R6, R0, UR5 ;  /* 0x0000000500067c20 */ /* 0x001fce0008400000 */
[----:B------:R-:W-:Y:S05]  /*0c10*/  @!P0 BRA `(.L_x_20) ;  /* 0x0000000000bc8947 */ /* 0x000fea0003800000 */
[----:B------:R-:W0:Y:S01]  /*0c20*/  LDC.64 R16, c[0x0][0x380] ;  /* 0x0000e000ff107b82 */ /* 0x000e220000000a00 */
[----:B------:R-:W-:Y:S01]  /*0c30*/  IMAD.MOV.U32 R7, RZ, RZ, RZ ;  /* 0x000000ffff077224 */ /* 0x000fe200078e00ff */
[----:B------:R-:W-:Y:S01]  /*0c40*/  MOV R5, RZ ;  /* 0x000000ff00057202 */ /* 0x000fe20000000f00 */
[----:B------:R-:W-:Y:S01]  /*0c50*/  IMAD.MOV.U32 R4, RZ, RZ, R20 ;  /* 0x000000ffff047224 */ /* 0x000fe200078e0014 */
[----:B------:R-:W-:-:S04]  /*0c60*/  MOV R8, RZ ;  /* 0x000000ff00087202 */ /* 0x000fc80000000f00 */
[----:B------:R-:W1:Y:S03]  /*0c70*/  LDC.64 R18, c[0x0][0x388] ;  /* 0x0000e200ff127b82 */ /* 0x000e660000000a00 */
.L_x_25:
        /* <DEDUP_REMOVED lines=20> */
.L_x_24:
[----:B------:R-:W-:Y:S05]  /*0dc0*/  BSYNC.RECONVERGENT B5 ;  /* 0x0000000000057941 */ /* 0x000fea0003800200 */
.L_x_23:
[----:B------:R-:W-:-:S13]  /*0dd0*/  FSETP.NE.AND P0, PT, |R25|, +INF , PT ;  /* 0x7f8000001900780b */ /* 0x000fda0003f05200 */
[----:B------:R-:W-:Y:S05]  /*0de0*/  @!P0 BRA `(.L_x_22) ;  /* 0x0000000000208947 */ /* 0x000fea0003800000 */
[----:B------:R-:W-:Y:S01]  /*0df0*/  FSETP.NEU.AND P0, PT, R25, RZ, PT ;  /* 0x000000ff1900720b */ /* 0x000fe20003f0d000 */
[----:B------:R-:W-:-:S12]  /*0e00*/  IMAD.MOV.U32 R2, RZ, RZ, R25 ;  /* 0x000000ffff027224 */ /* 0x000fd800078e0019 */
[----:B------:R-:W-:Y:S05]  /*0e10*/  @!P0 BRA `(.L_x_22) ;  /* 0x0000000000148947 */ /* 0x000fea0003800000 */
[----:B0-----:R-:W-:-:S06]  /*0e20*/  IMAD.WIDE R22, R3, 0x4, R16 ;  /* 0x0000000403167825 */ /* 0x001fcc00078e0210 */
[----:B------:R-:W2:Y:S01]  /*0e30*/  LDG.E.CONSTANT R23, desc[UR6][R22.64] ;  /* 0x0000000616177981 */ /* 0x000ea2000c1e9900 */
[----:B------:R-:W-:Y:S02]  /*0e40*/  MOV R2, R25 ;  /* 0x0000001900027202 */ /* 0x000fe40000000f00 */
[----:B--2---:R-:W-:-:S13]  /*0e50*/  FSETP.NE.AND P0, PT, |R23|, +INF , PT ;  /* 0x7f8000001700780b */ /* 0x004fda0003f05200 */
[----:B------:R-:W-:-:S07]  /*0e60*/  @P0 FFMA R8, R23, R25, R8 ;  /* 0x0000001917080223 */ /* 0x000fce0000000008 */
.L_x_22:
[----:B------:R-:W-:Y:S05]  /*0e70*/  BSYNC.RECONVERGENT B4 ;  /* 0x0000000000047941 */ /* 0x000fea0003800200 */
.L_x_21:
[----:B------:R-:W-:Y:S01]  /*0e80*/  FADD R7, R2, R7 ;  /* 0x0000000702077221 */ /* 0x000fe20000000000 */
[----:B------:R-:W-:Y:S01]  /*0e90*/  ISETP.NE.AND P0, PT, R4, RZ, PT ;  /* 0x000000ff0400720c */ /* 0x000fe20003f05270 */
[----:B------:R-:W-:-:S03]  /*0ea0*/  VIADD R5, R5, 0x1 ;  /* 0x0000000105057836 */ /* 0x000fc60000000000 */
[----:B------:R-:W-:-:S13]  /*0eb0*/  FSETP.GE.OR P0, PT, R7, R14, !P0 ;  /* 0x0000000e0700720b */ /* 0x000fda0004706400 */
[----:B------:R-:W-:Y:S05]  /*0ec0*/  @P0 BRA `(.L_x_20) ;  /* 0x0000000000100947 */ /* 0x000fea0003800000 */
[----:B------:R-:W-:Y:S02]  /*0ed0*/  ISETP.NE.AND P0, PT, R5, R10, PT ;  /* 0x0000000a0500720c */ /* 0x000fe40003f05270 */
[----:B------:R-:W-:-:S11]  /*0ee0*/  IADD3 R4, PT, PT, R4, -0x1, RZ ;  /* 0xffffffff04047810 */ /* 0x000fd60007ffe0ff */
[----:B------:R-:W-:Y:S05]  /*0ef0*/  @P0 BRA `(.L_x_25) ;  /* 0xfffffffc00600947 */ /* 0x000fea000383ffff */
[----:B------:R-:W-:-:S07]  /*0f00*/  IMAD.MOV.U32 R5, RZ, RZ, R10 ;  /* 0x000000ffff057224 */ /* 0x000fce00078e000a */
.L_x_20:
[----:B------:R-:W-:Y:S05]  /*0f10*/  BSYNC.RECONVERGENT B3 ;  /* 0x0000000000037941 */ /* 0x000fea0003800200 */
.L_x_19:
[----:B------:R-:W-:-:S04]  /*0f20*/  ISETP.GE.AND P0, PT, R20, R5, PT ;  /* 0x000000051400720c */ /* 0x000fc80003f06270 */
[----:B------:R-:W-:-:S13]  /*0f30*/  ISETP.LT.OR P0, PT, R5, 0x1, !P0 ;  /* 0x000000010500780c */ /* 0x000fda0004701670 */
[----:B------:R-:W-:Y:S05]  /*0f40*/  @P0 BRA `(.L_x_16) ;  /* 0x0000000000640947 */ /* 0x000fea0003800000 */
[----:B------:R-:W1:Y:S01]  /*0f50*/  LDC.64 R2, c[0x0][0x380] ;  /* 0x0000e000ff027b82 */ /* 0x000e620000000a00 */
[----:B------:R-:W2:Y:S01]  /*0f60*/  LDCU UR5, c[0x0][0x3b0] ;  /* 0x00007600ff0577ac */ /* 0x000ea20008000800 */
[----:B------:R-:W-:-:S05]  /*0f70*/  IADD3 R0, PT, PT, -R5, R20, RZ ;  /* 0x0000001405007210 */ /* 0x000fca0007ffe1ff */
        /* <DEDUP_REMOVED lines=17> */
[----:B------:R-:W-:Y:S02]  /*1090*/  MOV R6, R14 ;  /* 0x0000000e00067202 */ /* 0x000fe40000000f00 */
[----:B------:R-:W-:-:S07]  /*10a0*/  MOV R22, 0x10c0 ;  /* 0x000010c000167802 */ /* 0x000fce0000000f00 */
[----:B0-----:R-:W-:Y:S05]  /*10b0*/  CALL.REL.NOINC `($__internal_1_$__cuda_sm3x_div_rn_noftz_f32_slowpath) ;  /* 0x0000001400007944 */ /* 0x001fea0003c00000 */
.L_x_27:
[----:B------:R-:W-:Y:S05]  /*10c0*/  BSYNC.RECONVERGENT B3 ;  /* 0x0000000000037941 */ /* 0x000fea0003800200 */
.L_x_26:
[----:B------:R-:W-:-:S07]  /*10d0*/  IMAD.MOV.U32 R11, RZ, RZ, R0 ;  /* 0x000000ffff0b7224 */ /* 0x000fce00078e0000 */
.L_x_16:
[----:B01----:R-:W-:Y:S05]  /*10e0*/  BSYNC.RECONVERGENT B2 ;  /* 0x0000000000027941 */ /* 0x003fea0003800200 */
.L_x_15:
[----:B------:R-:W0:Y:S01]  /*10f0*/  LDC.64 R2, c[0x0][0x3c0] ;  /* 0x0000f000ff027b82 */ /* 0x000e220000000a00 */
[----:B------:R-:W1:Y:S01]  /*1100*/  LDCU UR5, c[0x0][0x3b4] ;  /* 0x00007680ff0577ac */ /* 0x000e620008000800 */
[----:B------:R-:W-:-:S04]  /*1110*/  IADD3 R20, PT, PT, R20, UR4, RZ ;  /* 0x0000000414147c10 */ /* 0x000fc8000fffe0ff */
[----:B-1----:R-:W-:Y:S01]  /*1120*/  ISETP.GE.AND P0, PT, R20, UR5, PT ;  /* 0x0000000514007c0c */ /* 0x002fe2000bf06270 */
[----:B0-----:R-:W-:-:S05]  /*1130*/  IMAD.WIDE R2, R9, 0x4, R2 ;  /* 0x0000000409027825 */ /* 0x001fca00078e0202 */
[----:B------:R2:W-:Y:S07]  /*1140*/  STG.E desc[UR6][R2.64], R11 ;  /* 0x0000000b02007986 */ /* 0x0005ee000c101906 */
[----:B------:R-:W-:Y:S05]  /*1150*/  @!P0 BRA `(.L_x_1) ;  /* 0xfffffff800088947 */ /* 0x000fea000383ffff */
[----:B------:R-:W-:Y:S05]  /*1160*/  EXIT ;  /* 0x000000000000794d */ /* 0x000fea0003800000 */
.L_x_0:
[----:B------:R-:W-:-:S09]  /*1170*/  UISETP.NE.AND UP0, UPT, UR5, URZ, UPT ;  /* 0x000000ff0500728c */ /* 0x000fd2000bf05270 */
[----:B------:R-:W-:Y:S05]  /*1180*/  BRA.U UP0, `(.L_x_28) ;  /* 0x0000000500f47547 */ /* 0x000fea000b800000 */
.L_x_42:
[----:B0-----:R-:W0:Y:S01]  /*1190*/  LDCU UR5, c[0x0][0x3b0] ;  /* 0x00007600ff0577ac */ /* 0x001e220008000800 */
[C---:B------:R-:W-:Y:S01]  /*11a0*/  ISETP.GE.AND P0, PT, R20.reuse, R13, PT ;  /* 0x0000000d1400720c */ /* 0x040fe20003f06270 */
[----:B------:R-:W-:Y:S01]  /*11b0*/  BSSY.RECONVERGENT B2, `(.L_x_29) ;  /* 0x0000072000027945 */ /* 0x000fe20003800200 */
[----:B------:R-:W-:Y:S02]  /*11c0*/  IMAD.MOV.U32 R5, RZ, RZ, 0x7fc00000 ;  /* 0x7fc00000ff057424 */ /* 0x000fe400078e00ff */
[----:B0-----:R-:W-:-:S09]  /*11d0*/  IMAD R2, R20, UR5, R21 ;  /* 0x0000000514027c24 */ /* 0x001fd2000f8e0215 */
[----:B------:R-:W-:Y:S05]  /*11e0*/  @!P0 BRA `(.L_x_30) ;  /* 0x0000000400b88947 */ /* 0x000fea0003800000 */
[----:B------:R-:W0:Y:S02]  /*11f0*/  LDC.64 R6, c[0x0][0x390] ;  /* 0x0000e400ff067b82 */ /* 0x000e240000000a00 */
[----:B0-----:R-:W-:-:S05]  /*1200*/  IMAD.WIDE R6, R2, 0x4, R6 ;  /* 0x0000000402067825 */ /* 0x001fca00078e0206 */
[----:B------:R-:W2:Y:S01]  /*1210*/  LDG.E.CONSTANT R0, desc[UR6][R6.64] ;  /* 0x0000000606007981 */ /* 0x000ea2000c1e9900 */
[----:B------:R-:W-:Y:S01]  /*1220*/  IADD3 R10, PT, PT, R20, 0x1, RZ ;  /* 0x00000001140a7810 */ /* 0x000fe20007ffe0ff */
[----:B------:R-:W-:Y:S03]  /*1230*/  BSSY.RECONVERGENT B3, `(.L_x_31) ;  /* 0x0000010000037945 */ /* 0x000fe60003800200 */
[----:B------:R-:W-:-:S04]  /*1240*/  I2FP.F32.S32 R11, R10 ;  /* 0x0000000a000b7245 */ /* 0x000fc80000201400 */
[----:B------:R-:W0:Y:S02]  /*1250*/  MUFU.RCP R3, R11 ;  /* 0x0000000b00037308 */ /* 0x000e240000001000 */
[----:B0-----:R-:W-:-:S04]  /*1260*/  FFMA R4, -R11, R3, 1 ;  /* 0x3f8000000b047423 */ /* 0x001fc80000000103 */
[----:B------:R-:W-:Y:S01]  /*1270*/  FFMA R9, R3, R4, R3 ;  /* 0x0000000403097223 */ /* 0x000fe20000000003 */
[----:B------:R-:W-:Y:S01]  /*1280*/  VIMNMX R3, PT, PT, R15, R10, PT ;  /* 0x0000000a0f037248 */ /* 0x000fe20003fe0100 */
[----:B--2---:R-:W0:Y:S02]  /*1290*/  FCHK P0, R0, R11 ;  /* 0x0000000b00007302 */ /* 0x004e240000000000 */
[----:B------:R-:W-:-:S04]  /*12a0*/  FFMA R4, R0, R9, RZ ;  /* 0x0000000900047223 */ /* 0x000fc800000000ff */
[----:B------:R-:W-:-:S04]  /*12b0*/  FFMA R8, -R11, R4, R0 ;  /* 0x000000040b087223 */ /* 0x000fc80000000100 */
[----:B------:R-:W-:Y:S01]  /*12c0*/  FFMA R8, R9, R8, R4 ;  /* 0x0000000809087223 */ /* 0x000fe20000000004 */
[----:B------:R-:W-:Y:S01]  /*12d0*/  IMAD.MOV.U32 R4, RZ, RZ, R0 ;  /* 0x000000ffff047224 */ /* 0x000fe200078e0000 */
[----:B0-----:R-:W-:Y:S06]  /*12e0*/  @!P0 BRA `(.L_x_32) ;  /* 0x0000000000108947 */ /* 0x001fec0003800000 */
[----:B------:R-:W-:Y:S02]  /*12f0*/  MOV R6, R11 ;  /* 0x0000000b00067202 */ /* 0x000fe40000000f00 */
[----:B------:R-:W-:-:S07]  /*1300*/  MOV R22, 0x1320 ;  /* 0x0000132000167802 */ /* 0x000fce0000000f00 */
[----:B------:R-:W-:Y:S05]  /*1310*/  CALL.REL.NOINC `($__internal_1_$__cuda_sm3x_div_rn_noftz_f32_slowpath) ;  /* 0x0000001000687944 */ /* 0x000fea0003c00000 */
[----:B------:R-:W-:-:S07]  /*1320*/  IMAD.MOV.U32 R8, RZ, RZ, R0 ;  /* 0x000000ffff087224 */ /* 0x000fce00078e0000 */
.L_x_32:
[----:B------:R-:W-:Y:S05]  /*1330*/  BSYNC.RECONVERGENT B3 ;  /* 0x0000000000037941 */ /* 0x000fea0003800200 */
.L_x_31:
[----:B------:R-:W0:Y:S01]  /*1340*/  LDCU UR5, c[0x0][0x3a4] ;  /* 0x00007480ff0577ac */ /* 0x000e220008000800 */
[----:B------:R-:W-:Y:S01]  /*1350*/  BSSY.RECONVERGENT B0, `(.L_x_33) ;  /* 0x000003b000007945 */ /* 0x000fe20003800200 */
[----:B------:R-:W-:Y:S02]  /*1360*/  HFMA2 R0, -RZ, RZ, 0, 0 ;  /* 0x00000000ff007431 */ /* 0x000fe400000001ff */
[----:B------:R-:W-:Y:S02]  /*1370*/  IMAD.MOV.U32 R9, RZ, RZ, RZ ;  /* 0x000000ffff097224 */ /* 0x000fe400078e00ff */
[----:B0-----:R-:W-:-:S05]  /*1380*/  FMUL R12, R8, UR5 ;  /* 0x00000005080c7c20 */ /* 0x001fca0008400000 */
[----:B------:R-:W-:-:S13]  /*1390*/  FSETP.GT.AND P0, PT, R12, RZ, PT ;  /* 0x000000ff0c00720b */ /* 0x000fda0003f04000 */
[----:B------:R-:W-:Y:S05]  /*13a0*/  @!P0 BRA `(.L_x_34) ;  /* 0x0000000000948947 */ /* 0x000fea0003800000 */
[----:B------:R-:W0:Y:S01]  /*13b0*/  LDCU UR5, c[0x0][0x3a0] ;  /* 0x00007400ff0577ac */ /* 0x000e220008000800 */
[----:B------:R-:W1:Y:S08]  /*13c0*/  LDC.64 R16, c[0x0][0x398] ;  /* 0x0000e600ff107b82 */ /* 0x000e700000000a00 */
[----:B------:R-:W2:Y:S01]  /*13d0*/  LDC.64 R8, c[0x0][0x390] ;  /* 0x0000e400ff087b82 */ /* 0x000ea20000000a00 */
[----:B0-----:R-:W-:-:S04]  /*13e0*/  IADD3 R0, PT, PT, R20, -UR5, RZ ;  /* 0x8000000514007c10 */ /* 0x001fc8000fffe0ff */
[----:B------:R-:W-:-:S13]  /*13f0*/  ISETP.GE.AND P0, PT, R0, RZ, PT ;  /* 0x000000ff0000720c */ /* 0x000fda0003f06270 */
[----:B------:R-:W0:Y:S01]  /*1400*/  @P0 LDC R3, c[0x0][0x3b0] ;  /* 0x0000ec00ff030b82 */ /* 0x000e220000000800 */
[----:B-1----:R-:W-:-:S06]  /*1410*/  @P0 IMAD.WIDE R10, R2, 0x4, R16 ;  /* 0x00000004020a0825 */ /* 0x002fcc00078e0210 */
[----:B------:R-:W3:Y:S01]  /*1420*/  @P0 LDG.E.CONSTANT R10, desc[UR6][R10.64] ;  /* 0x000000060a0a0981 */ /* 0x000ee2000c1e9900 */
[----:B------:R-:W1:Y:S01]  /*1430*/  @!P0 LDC.64 R6, c[0x0][0x398] ;  /* 0x0000e600ff068b82 */ /* 0x000e620000000a00 */
[----:B0-----:R-:W-:-:S04]  /*1440*/  @P0 IMAD R3, R0, R3, R21 ;  /* 0x0000000300030224 */ /* 0x001fc800078e0215 */
[----:B------:R-:W-:-:S06]  /*1450*/  @P0 IMAD.WIDE.U32 R16, R3, 0x4, R16 ;  /* 0x0000000403100825 */ /* 0x000fcc00078e0010 */
[----:B------:R-:W3:Y:S01]  /*1460*/  @P0 LDG.E.CONSTANT R17, desc[UR6][R16.64] ;  /* 0x0000000610110981 */ /* 0x000ee2000c1e9900 */
[----:B--2---:R-:W-:-:S04]  /*1470*/  @P0 IMAD.WIDE.U32 R8, R3, 0x4, R8 ;  /* 0x0000000403080825 */ /* 0x004fc800078e0008 */
[----:B-1----:R-:W-:Y:S02]  /*1480*/  @!P0 IMAD.WIDE R18, R2, 0x4, R6 ;  /* 0x0000000402128825 */ /* 0x002fe400078e0206 */
[----:B------:R-:W2:Y:S02]  /*1490*/  @P0 LDG.E.CONSTANT R9, desc[UR6][R8.64] ;  /* 0x0000000608090981 */ /* 0x000ea4000c1e9900 */
[----:B------:R-:W-:-:S05]  /*14a0*/  VIADD R0, R12, 0x1800000 ;  /* 0x018000000c007836 */ /* 0x000fca0000000000 */
[----:B------:R-:W-:Y:S01]  /*14b0*/  LOP3.LUT R0, R0, 0x7f800000, RZ, 0xc0, !PT ;  /* 0x7f80000000007812 */ /* 0x000fe200078ec0ff */
[----:B---3--:R-:W-:-:S06]  /*14c0*/  @P0 FADD R6, R10, -R17 ;  /* 0x800000110a060221 */ /* 0x008fcc0000000000 */
[----:B------:R0:W5:Y:S01]  /*14d0*/  @!P0 LDG.E.CONSTANT R6, desc[UR6][R18.64] ;  /* 0x0000000612068981 */ /* 0x000162000c1e9900 */
[----:B------:R-:W-:Y:S01]  /*14e0*/  ISETP.GT.U32.AND P1, PT, R0, 0x1ffffff, PT ;  /* 0x01ffffff0000780c */ /* 0x000fe20003f24070 */
[----:B------:R-:W-:Y:S01]  /*14f0*/  BSSY.RECONVERGENT B1, `(.L_x_35) ;  /* 0x000000b000017945 */ /* 0x000fe20003800200 */
[----:B--2---:R-:W-:-:S11]  /*1500*/  @P0 FADD R4, R4, -R9 ;  /* 0x8000000904040221 */ /* 0x004fd60000000000 */
[----:B0-----:R-:W-:Y:S05]  /*1510*/  @P1 BRA `(.L_x_36) ;  /* 0x0000000000101947 */ /* 0x001fea0003800000 */
[----:B------:R-:W-:Y:S02]  /*1520*/  MOV R0, R12 ;  /* 0x0000000c00007202 */ /* 0x000fe40000000f00 */
[----:B------:R-:W-:-:S07]  /*1530*/  MOV R8, 0x1550 ;  /* 0x0000155000087802 */ /* 0x000fce0000000f00 */
[----:B-----5:R-:W-:Y:S05]  /*1540*/  CALL.REL.NOINC `($__internal_0_$__cuda_sm20_rcp_rn_f32_slowpath) ;  /* 0x0000000c00087944 */ /* 0x020fea0003c00000 */
[----:B------:R-:W-:Y:S05]  /*1550*/  BRA `(.L_x_37) ;  /* 0x0000000000107947 */ /* 0x000fea0003800000 */
.L_x_36:
[----:B------:R-:W0:Y:S02]  /*1560*/  MUFU.RCP R3, R12 ;  /* 0x0000000c00037308 */ /* 0x000e240000001000 */
[----:B0-----:R-:W-:-:S04]  /*1570*/  FFMA R0, R12, R3, -1 ;  /* 0xbf8000000c007423 */ /* 0x001fc80000000003 */
[----:B------:R-:W-:-:S04]  /*1580*/  FADD.FTZ R0, -R0, -RZ ;  /* 0x800000ff00007221 */ /* 0x000fc80000010100 */
[----:B------:R-:W-:-:S07]  /*1590*/  FFMA R3, R3, R0, R3 ;  /* 0x0000000003037223 */ /* 0x000fce0000000003 */
.L_x_37:
[----:B------:R-:W-:Y:S05]  /*15a0*/  BSYNC.RECONVERGENT B1 ;  /* 0x0000000000017941 */ /* 0x000fea0003800200 */
.L_x_35:
[----:B------:R-:W0:Y:S01]  /*15b0*/  LDCU UR5, c[0x0][0x3a0] ;  /* 0x00007400ff0577ac */ /* 0x000e220008000800 */
[C---:B------:R-:W-:Y:S01]  /*15c0*/  FMUL R9, R3.reuse, R4 ;  /* 0x0000000403097220 */ /* 0x040fe20000400000 */
[----:B-----5:R-:W-:Y:S01]  /*15d0*/  FMUL R0, R3, R6 ;  /* 0x0000000603007220 */ /* 0x020fe20000400000 */
[----:B0-----:R-:W-:Y:S01]  /*15e0*/  IMAD.U32 R11, RZ, RZ, UR5 ;  /* 0x00000005ff0b7e24 */ /* 0x001fe2000f8e00ff */
[----:B------:R-:W-:Y:S06]  /*15f0*/  BRA `(.L_x_38) ;  /* 0x0000000000407947 */ /* 0x000fec0003800000 */
.L_x_34:
[----:B------:R-:W-:Y:S02]  /*1600*/  ISETP.GE.AND P0, PT, R3, 0x1, PT ;  /* 0x000000010300780c */ /* 0x000fe40003f06270 */
[----:B------:R-:W-:-:S11]  /*1610*/  MOV R11, RZ ;  /* 0x000000ff000b7202 */ /* 0x000fd60000000f00 */
[----:B------:R-:W-:Y:S05]  /*1620*/  @!P0 BRA `(.L_x_38) ;  /* 0x0000000000348947 */ /* 0x000fea0003800000 */
[----:B------:R-:W0:Y:S01]  /*1630*/  LDC R17, c[0x0][0x3a0] ;  /* 0x0000e800ff117b82 */ /* 0x000e220000000800 */
[----:B------:R-:W-:Y:S02]  /*1640*/  HFMA2 R4, -RZ, RZ, 0, 5.9604644775390625e-08 ;  /* 0x00000001ff047431 */ /* 0x000fe400000001ff */
[----:B------:R-:W-:Y:S02]  /*1650*/  IMAD.MOV R3, RZ, RZ, -R3 ;  /* 0x000000ffff037224 */ /* 0x000fe400078e0a03 */
[----:B------:R-:W-:-:S07]  /*1660*/  IMAD.MOV.U32 R6, RZ, RZ, R20 ;  /* 0x000000ffff067224 */ /* 0x000fce00078e0014 */
.L_x_39:
[----:B------:R-:W-:Y:S01]  /*1670*/  IADD3 R3, PT, PT, R3, 0x1, RZ ;  /* 0x0000000103037810 */ /* 0x000fe20007ffe0ff */
[C---:B------:R-:W-:Y:S01]  /*1680*/  VIADD R7, R4.reuse, 0x1 ;  /* 0x0000000104077836 */ /* 0x040fe20000000000 */
[----:B0-----:R-:W-:Y:S02]  /*1690*/  ISETP.LT.AND P1, PT, R4, R17, PT ;  /* 0x000000110400720c */ /* 0x001fe40003f21270 */
[----:B------:R-:W-:Y:S02]  /*16a0*/  ISETP.NE.AND P0, PT, R3, RZ, PT ;  /* 0x000000ff0300720c */ /* 0x000fe40003f05270 */
[----:B------:R-:W-:Y:S01]  /*16b0*/  MOV R11, R4 ;  /* 0x00000004000b7202 */ /* 0x000fe20000000f00 */
[----:B------:R-:W-:Y:S01]  /*16c0*/  IMAD.MOV.U32 R4, RZ, RZ, R7 ;  /* 0x000000ffff047224 */ /* 0x000fe200078e0007 */
[C---:B------:R-:W-:Y:S02]  /*16d0*/  ISETP.NE.AND P0, PT, R6.reuse, RZ, P0 ;  /* 0x000000ff0600720c */ /* 0x040fe40000705270 */
[----:B------:R-:W-:-:S11]  /*16e0*/  IADD3 R6, PT, PT, R6, -0x1, RZ ;  /* 0xffffffff06067810 */ /* 0x000fd60007ffe0ff */
[----:B------:R-:W-:Y:S05]  /*16f0*/  @P0 BRA P1, `(.L_x_39) ;  /* 0xfffffffc00dc0947 */ /* 0x000fea000083ffff */
.L_x_38:
[----:B------:R-:W-:Y:S05]  /*1700*/  BSYNC.RECONVERGENT B0 ;  /* 0x0000000000007941 */ /* 0x000fea0003800200 */
.L_x_33:
[----:B------:R-:W-:-:S04]  /*1710*/  ISETP.GE.AND P0, PT, R20, R11, PT ;  /* 0x0000000b1400720c */ /* 0x000fc80003f06270 */
[----:B------:R-:W-:-:S13]  /*1720*/  ISETP.LT.OR P0, PT, R11, 0x1, !P0 ;  /* 0x000000010b00780c */ /* 0x000fda0004701670 */
[----:B------:R-:W-:Y:S05]  /*1730*/  @P0 BRA `(.L_x_30) ;  /* 0x0000000000640947 */ /* 0x000fea0003800000 */
[----:B------:R-:W0:Y:S01]  /*1740*/  LDC.64 R6, c[0x0][0x380] ;  /* 0x0000e000ff067b82 */ /* 0x000e220000000a00 */
[----:B------:R-:W1:Y:S01]  /*1750*/  LDCU UR5, c[0x0][0x3b0] ;  /* 0x00007600ff0577ac */ /* 0x000e620008000800 */
[----:B------:R-:W-:-:S04]  /*1760*/  IMAD.IADD R4, R20, 0x1, -R11 ;  /* 0x0000000114047824 */ /* 0x000fc800078e0a0b */
[----:B-1----:R-:W-:-:S04]  /*1770*/  IMAD R3, R4, UR5, R21 ;  /* 0x0000000504037c24 */ /* 0x002fc8000f8e0215 */
[----:B0-----:R-:W-:-:S06]  /*1780*/  IMAD.WIDE R6, R3, 0x4, R6 ;  /* 0x0000000403067825 */ /* 0x001fcc00078e0206 */
[----:B------:R-:W2:Y:S02]  /*1790*/  LDG.E.CONSTANT R7, desc[UR6][R6.64] ;  /* 0x0000000606077981 */ /* 0x000ea4000c1e9900 */
[----:B--2---:R-:W-:-:S13]  /*17a0*/  FSETP.NE.AND P0, PT, |R7|, +INF , PT ;  /* 0x7f8000000700780b */ /* 0x004fda0003f05200 */
[----:B------:R-:W-:Y:S05]  /*17b0*/  @!P0 BRA `(.L_x_30) ;  /* 0x0000000000448947 */ /* 0x000fea0003800000 */
[----:B------:R-:W0:Y:S01]  /*17c0*/  MUFU.RCP R3, R14 ;  /* 0x0000000e00037308 */ /* 0x000e220000001000 */
[----:B------:R-:W-:Y:S01]  /*17d0*/  FADD R9, -R14, R9 ;  /* 0x000000090e097221 */ /* 0x000fe20000000100 */
[----:B------:R-:W-:Y:S03]  /*17e0*/  BSSY.RECONVERGENT B3, `(.L_x_40) ;  /* 0x000000d000037945 */ /* 0x000fe60003800200 */
[----:B------:R-:W-:-:S04]  /*17f0*/  FFMA R9, R7, -R9, R0 ;  /* 0x8000000907097223 */ /* 0x000fc80000000000 */
[----:B------:R-:W1:Y:S01]  /*1800*/  FCHK P0, R9, R14 ;  /* 0x0000000e09007302 */ /* 0x000e620000000000 */
[----:B0-----:R-:W-:-:S04]  /*1810*/  FFMA R4, -R14, R3, 1 ;  /* 0x3f8000000e047423 */ /* 0x001fc80000000103 */
[----:B------:R-:W-:-:S04]  /*1820*/  FFMA R0, R3, R4, R3 ;  /* 0x0000000403007223 */ /* 0x000fc80000000003 */
[----:B------:R-:W-:-:S04]  /*1830*/  FFMA R3, R0, R9, RZ ;  /* 0x0000000900037223 */ /* 0x000fc800000000ff */
[----:B------:R-:W-:-:S04]  /*1840*/  FFMA R4, -R14, R3, R9 ;  /* 0x000000030e047223 */ /* 0x000fc80000000109 */
[----:B------:R-:W-:Y:S01]  /*1850*/  FFMA R0, R0, R4, R3 ;  /* 0x0000000400007223 */ /* 0x000fe20000000003 */
[----:B-1----:R-:W-:Y:S06]  /*1860*/  @!P0 BRA `(.L_x_41) ;  /* 0x0000000000108947 */ /* 0x002fec0003800000 */
[----:B------:R-:W-:Y:S01]  /*1870*/  MOV R0, R9 ;  /* 0x0000000900007202 */ /* 0x000fe20000000f00 */
[----:B------:R-:W-:Y:S01]  /*1880*/  IMAD.MOV.U32 R6, RZ, RZ, R14 ;  /* 0x000000ffff067224 */ /* 0x000fe200078e000e */
[----:B------:R-:W-:-:S07]  /*1890*/  MOV R22, 0x18b0 ;  /* 0x000018b000167802 */ /* 0x000fce0000000f00 */
[----:B------:R-:W-:Y:S05]  /*18a0*/  CALL.REL.NOINC `($__internal_1_$__cuda_sm3x_div_rn_noftz_f32_slowpath) ;  /* 0x0000000c00047944 */ /* 0x000fea0003c00000 */
.L_x_41:
[----:B------:R-:W-:Y:S05]  /*18b0*/  BSYNC.RECONVERGENT B3 ;  /* 0x0000000000037941 */ /* 0x000fea0003800200 */
.L_x_40:
[----:B------:R-:W-:-:S07]  /*18c0*/  MOV R5, R0 ;  /* 0x0000000000057202 */ /* 0x000fce0000000f00 */
.L_x_30:
[----:B------:R-:W-:Y:S05]  /*18d0*/  BSYNC.RECONVERGENT B2 ;  /* 0x0000000000027941 */ /* 0x000fea0003800200 */
.L_x_29:
        /* <DEDUP_REMOVED lines=8> */
.L_x_28:
[----:B0-----:R-:W0:Y:S01]  /*1960*/  LDC R7, c[0x0][0x3a8] ;  /* 0x0000ea00ff077b82 */ /* 0x001e220000000800 */
[----:B------:R-:W-:Y:S01]  /*1970*/  IADD3 R10, PT, PT, R20, 0x1, RZ ;  /* 0x00000001140a7810 */ /* 0x000fe20007ffe0ff */
[----:B------:R-:W-:Y:S01]  /*1980*/  BSSY.RECONVERGENT B2, `(.L_x_43) ;  /* 0x0000076000027945 */ /* 0x000fe20003800200 */
[----:B------:R-:W-:-:S05]  /*1990*/  IMAD.MOV.U32 R5, RZ, RZ, 0x7fc00000 ;  /* 0x7fc00000ff057424 */ /* 0x000fca00078e00ff */
[----:B------:R-:W1:Y:S01]  /*19a0*/  LDC R3, c[0x0][0x3b0] ;  /* 0x0000ec00ff037b82 */ /* 0x000e620000000800 */
[----:B0-----:R-:W-:-:S04]  /*19b0*/  ISETP.GE.AND P0, PT, R10, R7, PT ;  /* 0x000000070a00720c */ /* 0x001fc80003f06270 */
[C---:B------:R-:W-:Y:S01]  /*19c0*/  ISETP.LT.OR P0, PT, R20.reuse, R13, !P0 ;  /* 0x0000000d1400720c */ /* 0x040fe20004701670 */
[----:B-1----:R-:W-:-:S12]  /*19d0*/  IMAD R2, R20, R3, R21 ;  /* 0x0000000314027224 */ /* 0x002fd800078e0215 */
[----:B------:R-:W-:Y:S05]  /*19e0*/  @P0 BRA `(.L_x_44) ;  /* 0x0000000400bc0947 */ /* 0x000fea0003800000 */
[----:B------:R-:W0:Y:S01]  /*19f0*/  LDC.64 R8, c[0x0][0x390] ;  /* 0x0000e400ff087b82 */ /* 0x000e220000000a00 */
[----:B------:R-:W-:-:S04]  /*1a00*/  IADD3 R0, PT, PT, R10, -R7, RZ ;  /* 0x800000070a007210 */ /* 0x000fc80007ffe0ff */
[----:B------:R-:W-:-:S13]  /*1a10*/  ISETP.GT.AND P1, PT, R0, RZ, PT ;  /* 0x000000ff0000720c */ /* 0x000fda0003f24270 */
[----:B------:R-:W-:-:S04]  /*1a20*/  @P1 VIADD R0, R0, 0xffffffff ;  /* 0xffffffff00001836 */ /* 0x000fc80000000000 */
[----:B------:R-:W-:Y:S02]  /*1a30*/  @P1 IMAD R3, R0, R3, R21 ;  /* 0x0000000300031224 */ /* 0x000fe400078e0215 */
[----:B0-----:R-:W-:-:S04]  /*1a40*/  IMAD.WIDE R6, R2, 0x4, R8 ;  /* 0x0000000402067825 */ /* 0x001fc800078e0208 */
[----:B------:R-:W-:Y:S01]  /*1a50*/  @P1 IMAD.WIDE.U32 R8, R3, 0x4, R8 ;  /* 0x0000000403081825 */ /* 0x000fe200078e0008 */
[----:B------:R-:W2:Y:S05]  /*1a60*/  LDG.E.CONSTANT R4, desc[UR6][R6.64] ;  /* 0x0000000606047981 */ /* 0x000eaa000c1e9900 */
[----:B------:R-:W3:Y:S01]  /*1a70*/  @P1 LDG.E.CONSTANT R9, desc[UR6][R8.64] ;  /* 0x0000000608091981 */ /* 0x000ee2000c1e9900 */
[----:B------:R-:W0:Y:S01]  /*1a80*/  MUFU.RCP R3, R12 ;  /* 0x0000000c00037308 */ /* 0x000e220000001000 */
[----:B------:R-:W-:Y:S01]  /*1a90*/  BSSY.RECONVERGENT B3, `(.L_x_45) ;  /* 0x000000f000037945 */ /* 0x000fe20003800200 */
[----:B0-----:R-:W-:-:S04]  /*1aa0*/  FFMA R0, -R12, R3, 1 ;  /* 0x3f8000000c007423 */ /* 0x001fc80000000103 */
[----:B------:R-:W-:Y:S01]  /*1ab0*/  FFMA R0, R3, R0, R3 ;  /* 0x0000000003007223 */ /* 0x000fe20000000003 */
[----:B--2---:R-:W-:Y:S01]  /*1ac0*/  @!P1 MOV R11, R4 ;  /* 0x00000004000b9202 */ /* 0x004fe20000000f00 */
[----:B---3--:R-:W-:-:S04]  /*1ad0*/  @P1 FADD R11, R4, -R9 ;  /* 0x80000009040b1221 */ /* 0x008fc80000000000 */
[----:B------:R-:W0:Y:S01]  /*1ae0*/  FCHK P0, R11, R12 ;  /* 0x0000000c0b007302 */ /* 0x000e220000000000 */
[----:B------:R-:W-:-:S04]  /*1af0*/  FFMA R3, R0, R11, RZ ;  /* 0x0000000b00037223 */ /* 0x000fc800000000ff */
[----:B------:R-:W-:-:S04]  /*1b00*/  FFMA R6, -R12, R3, R11 ;  /* 0x000000030c067223 */ /* 0x000fc8000000010b */
[----:B------:R-:W-:Y:S01]  /*1b10*/  FFMA R0, R0, R6, R3 ;  /* 0x0000000600007223 */ /* 0x000fe20000000003 */
[----:B------:R-:W-:Y:S01]  /*1b20*/  VIMNMX R3, PT, PT, R15, R10, PT ;  /* 0x0000000a0f037248 */ /* 0x000fe20003fe0100 */
[----:B0-----:R-:W-:Y:S06]  /*1b30*/  @!P0 BRA `(.L_x_46) ;  /* 0x0000000000108947 */ /* 0x001fec0003800000 */
[----:B------:R-:W-:Y:S01]  /*1b40*/  IMAD.MOV.U32 R0, RZ, RZ, R11 ;  /* 0x000000ffff007224 */ /* 0x000fe200078e000b */
[----:B------:R-:W-:Y:S02]  /*1b50*/  MOV R6, R12 ;  /* 0x0000000c00067202 */ /* 0x000fe40000000f00 */
[----:B------:R-:W-:-:S07]  /*1b60*/  MOV R22, 0x1b80 ;  /* 0x00001b8000167802 */ /* 0x000fce0000000f00 */
[----:B------:R-:W-:Y:S05]  /*1b70*/  CALL.REL.NOINC `($__internal_1_$__cuda_sm3x_div_rn_noftz_f32_slowpath) ;  /* 0x0000000800507944 */ /* 0x000fea0003c00000 */
.L_x_46:
[----:B------:R-:W-:Y:S05]  /*1b80*/  BSYNC.RECONVERGENT B3 ;  /* 0x0000000000037941 */ /* 0x000fea0003800200 */
.L_x_45:
[----:B------:R-:W0:Y:S01]  /*1b90*/  LDCU UR5, c[0x0][0x3a4] ;  /* 0x00007480ff0577ac */ /* 0x000e220008000800 */
[----:B------:R-:W-:Y:S01]  /*1ba0*/  BSSY.RECONVERGENT B0, `(.L_x_47) ;  /* 0x0000037000007945 */ /* 0x000fe20003800200 */
[----:B------:R-:W-:Y:S02]  /*1bb0*/  HFMA2 R9, -RZ, RZ, 0, 0 ;  /* 0x00000000ff097431 */ /* 0x000fe400000001ff */
[----:B0-----:R-:W-:Y:S01]  /*1bc0*/  FMUL R22, R0, UR5 ;  /* 0x0000000500167c20 */ /* 0x001fe20008400000 */
[----:B------:R-:W-:-:S04]  /*1bd0*/  IMAD.MOV.U32 R0, RZ, RZ, RZ ;  /* 0x000000ffff007224 */ /* 0x000fc800078e00ff */
[----:B------:R-:W-:-:S13]  /*1be0*/  FSETP.GT.AND P0, PT, R22, RZ, PT ;  /* 0x000000ff1600720b */ /* 0x000fda0003f04000 */
[----:B------:R-:W-:Y:S05]  /*1bf0*/  @!P0 BRA `(.L_x_48) ;  /* 0x0000000000948947 */ /* 0x000fea0003800000 */
[----:B------:R-:W0:Y:S01]  /*1c00*/  LDCU UR5, c[0x0][0x3a0] ;  /* 0x00007400ff0577ac */ /* 0x000e220008000800 */
[----:B------:R-:W1:Y:S08]  /*1c10*/  LDC.64 R10, c[0x0][0x390] ;  /* 0x0000e400ff0a7b82 */ /* 0x000e700000000a00 */
[----:B------:R-:W2:Y:S01]  /*1c20*/  LDC.64 R6, c[0x0][0x398] ;  /* 0x0000e600ff067b82 */ /* 0x000ea20000000a00 */
[----:B0-----:R-:W-:-:S05]  /*1c30*/  VIADD R0, R20, -UR5 ;  /* 0x8000000514007c36 */ /* 0x001fca0008000000 */
[----:B------:R-:W-:-:S13]  /*1c40*/  ISETP.GT.AND P0, PT, R0, -0x1, PT ;  /* 0xffffffff0000780c */ /* 0x000fda0003f04270 */
[----:B------:R-:W0:Y:S01]  /*1c50*/  @P0 LDC R17, c[0x0][0x3b0] ;  /* 0x0000ec00ff110b82 */ /* 0x000e220000000800 */
[----:B--2---:R-:W-:-:S06]  /*1c60*/  @P0 IMAD.WIDE R18, R2, 0x4, R6 ;  /* 0x0000000402120825 */ /* 0x004fcc00078e0206 */
[----:B------:R-:W2:Y:S01]  /*1c70*/  @P0 LDG.E.CONSTANT R19, desc[UR6][R18.64] ;  /* 0x0000000612130981 */ /* 0x000ea2000c1e9900 */
[----:B------:R-:W3:Y:S01]  /*1c80*/  @!P0 LDC.64 R8, c[0x0][0x398] ;  /* 0x0000e600ff088b82 */ /* 0x000ee20000000a00 */
[----:B0-----:R-:W-:-:S04]  /*1c90*/  @P0 IMAD R17, R0, R17, R21 ;  /* 0x0000001100110224 */ /* 0x001fc800078e0215 */
[----:B-1----:R-:W-:-:S04]  /*1ca0*/  @P0 IMAD.WIDE.U32 R10, R17, 0x4, R10 ;  /* 0x00000004110a0825 */ /* 0x002fc800078e000a */
[----:B------:R-:W-:Y:S02]  /*1cb0*/  @P0 IMAD.WIDE.U32 R16, R17, 0x4, R6 ;  /* 0x0000000411100825 */ /* 0x000fe400078e0006 */
[----:B------:R-:W4:Y:S02]  /*1cc0*/  @P0 LDG.E.CONSTANT R11, desc[UR6][R10.64] ;  /* 0x000000060a0b0981 */ /* 0x000f24000c1e9900 */
[----:B---3--:R-:W-:Y:S02]  /*1cd0*/  @!P0 IMAD.WIDE R8, R2, 0x4, R8 ;  /* 0x0000000402088825 */ /* 0x008fe400078e0208 */
[----:B------:R-:W2:Y:S04]  /*1ce0*/  @P0 LDG.E.CONSTANT R16, desc[UR6][R16.64] ;  /* 0x0000000610100981 */ /* 0x000ea8000c1e9900 */
[----:B------:R0:W5:Y:S01]  /*1cf0*/  @!P0 LDG.E.CONSTANT R6, desc[UR6][R8.64] ;  /* 0x0000000608068981 */ /* 0x000162000c1e9900 */
[----:B------:R-:W-:-:S04]  /*1d00*/  IADD3 R0, PT, PT, R22, 0x1800000, RZ ;  /* 0x0180000016007810 */ /* 0x000fc80007ffe0ff */
[----:B------:R-:W-:-:S04]  /*1d10*/  LOP3.LUT R0, R0, 0x7f800000, RZ, 0xc0, !PT ;  /* 0x7f80000000007812 */ /* 0x000fc800078ec0ff */
[----:B------:R-:W-:Y:S01]  /*1d20*/  ISETP.GT.U32.AND P1, PT, R0, 0x1ffffff, PT ;  /* 0x01ffffff0000780c */ /* 0x000fe20003f24070 */
[----:B------:R-:W-:Y:S01]  /*1d30*/  BSSY.RECONVERGENT B1, `(.L_x_49) ;  /* 0x000000c000017945 */ /* 0x000fe20003800200 */
[----:B----4-:R-:W-:Y:S01]  /*1d40*/  @P0 FADD R4, R4, -R11 ;  /* 0x8000000b04040221 */ /* 0x010fe20000000000 */
[----:B--2---:R-:W-:-:S10]  /*1d50*/  @P0 FADD R6, R19, -R16 ;  /* 0x8000001013060221 */ /* 0x004fd40000000000 */
[----:B0-----:R-:W-:Y:S05]  /*1d60*/  @P1 BRA `(.L_x_50) ;  /* 0x0000000000101947 */ /* 0x001fea0003800000 */
[----:B------:R-:W-:Y:S01]  /*1d70*/  IMAD.MOV.U32 R0, RZ, RZ, R22 ;  /* 0x000000ffff007224 */ /* 0x000fe200078e0016 */
[----:B------:R-:W-:-:S07]  /*1d80*/  MOV R8, 0x1da0 ;  /* 0x00001da000087802 */ /* 0x000fce0000000f00 */
[----:B-----5:R-:W-:Y:S05]  /*1d90*/  CALL.REL.NOINC `($__internal_0_$__cuda_sm20_rcp_rn_f32_slowpath) ;  /* 0x0000000000f47944 */ /* 0x020fea0003c00000 */
[----:B------:R-:W-:Y:S05]  /*1da0*/  BRA `(.L_x_51) ;  /* 0x0000000000107947 */ /* 0x000fea0003800000 */
.L_x_50:
[----:B------:R-:W0:Y:S02]  /*1db0*/  MUFU.RCP R3, R22 ;  /* 0x0000001600037308 */ /* 0x000e240000001000 */
[----:B0-----:R-:W-:-:S04]  /*1dc0*/  FFMA R0, R22, R3, -1 ;  /* 0xbf80000016007423 */ /* 0x001fc80000000003 */
[----:B------:R-:W-:-:S04]  /*1dd0*/  FADD.FTZ R0, -R0, -RZ ;  /* 0x800000ff00007221 */ /* 0x000fc80000010100 */
[----:B------:R-:W-:-:S07]  /*1de0*/  FFMA R3, R3, R0, R3 ;  /* 0x0000000003037223 */ /* 0x000fce0000000003 */
.L_x_51:
[----:B------:R-:W-:Y:S05]  /*1df0*/  BSYNC.RECONVERGENT B1 ;  /* 0x0000000000017941 */ /* 0x000fea0003800200 */
.L_x_49:
[----:B------:R-:W0:Y:S01]  /*1e00*/  LDCU UR5, c[0x0][0x3a0] ;  /* 0x00007400ff0577ac */ /* 0x000e220008000800 */
[C---:B------:R-:W-:Y:S01]  /*1e10*/  FMUL R9, R3.reuse, R4 ;  /* 0x0000000403097220 */ /* 0x040fe20000400000 */
[----:B-----5:R-:W-:Y:S01]  /*1e20*/  FMUL R0, R3, R6 ;  /* 0x0000000603007220 */ /* 0x020fe20000400000 */
[----:B0-----:R-:W-:Y:S01]  /*1e30*/  MOV R11, UR5 ;  /* 0x00000005000b7c02 */ /* 0x001fe20008000f00 */
[----:B------:R-:W-:Y:S06]  /*1e40*/  BRA `(.L_x_52) ;  /* 0x0000000000307947 */ /* 0x000fec0003800000 */
.L_x_48:
[----:B------:R-:W-:Y:S01]  /*1e50*/  ISETP.GE.AND P0, PT, R3, 0x1, PT ;  /* 0x000000010300780c */ /* 0x000fe20003f06270 */
[----:B------:R-:W-:-:S12]  /*1e60*/  IMAD.MOV.U32 R11, RZ, RZ, RZ ;  /* 0x000000ffff0b7224 */ /* 0x000fd800078e00ff */
[----:B------:R-:W-:Y:S05]  /*1e70*/  @!P0 BRA `(.L_x_52) ;  /* 0x0000000000248947 */ /* 0x000fea0003800000 */
[----:B------:R-:W0:Y:S01]  /*1e80*/  LDC R6, c[0x0][0x3a0] ;  /* 0x0000e800ff067b82 */ /* 0x000e220000000800 */
[----:B------:R-:W-:Y:S02]  /*1e90*/  HFMA2 R11, -RZ, RZ, 0, 0 ;  /* 0x00000000ff0b7431 */ /* 0x000fe400000001ff */
[----:B------:R-:W-:-:S07]  /*1ea0*/  IMAD.MOV.U32 R4, RZ, RZ, R20 ;  /* 0x000000ffff047224 */ /* 0x000fce00078e0014 */
.L_x_53:
[----:B------:R-:W-:-:S04]  /*1eb0*/  IADD3 R11, PT, PT, R11, 0x1, RZ ;  /* 0x000000010b0b7810 */ /* 0x000fc80007ffe0ff */
[C---:B------:R-:W-:Y:S02]  /*1ec0*/  ISETP.NE.AND P0, PT, R11.reuse, R3, PT ;  /* 0x000000030b00720c */ /* 0x040fe40003f05270 */
[----:B0-----:R-:W-:Y:S02]  /*1ed0*/  ISETP.LT.AND P1, PT, R11, R6, PT ;  /* 0x000000060b00720c */ /* 0x001fe40003f21270 */
[C---:B------:R-:W-:Y:S01]  /*1ee0*/  ISETP.NE.AND P0, PT, R4.reuse, RZ, P0 ;  /* 0x000000ff0400720c */ /* 0x040fe20000705270 */
[----:B------:R-:W-:-:S12]  /*1ef0*/  VIADD R4, R4, 0xffffffff ;  /* 0xffffffff04047836 */ /* 0x000fd80000000000 */
[----:B------:R-:W-:Y:S05]  /*1f00*/  @P0 BRA P1, `(.L_x_53) ;  /* 0xfffffffc00e80947 */ /* 0x000fea000083ffff */
.L_x_52:
[----:B------:R-:W-:Y:S05]  /*1f10*/  BSYNC.RECONVERGENT B0 ;  /* 0x0000000000007941 */ /* 0x000fea0003800200 */
.L_x_47:
[----:B------:R-:W-:-:S04]  /*1f20*/  ISETP.GE.AND P0, PT, R20, R11, PT ;  /* 0x0000000b1400720c */ /* 0x000fc80003f06270 */
[----:B------:R-:W-:-:S13]  /*1f30*/  ISETP.LT.OR P0, PT, R11, 0x1, !P0 ;  /* 0x000000010b00780c */ /* 0x000fda0004701670 */
[----:B------:R-:W-:Y:S05]  /*1f40*/  @P0 BRA `(.L_x_44) ;  /* 0x0000000000640947 */ /* 0x000fea0003800000 */
[----:B------:R-:W0:Y:S01]  /*1f50*/  LDC.64 R6, c[0x0][0x380] ;  /* 0x0000e000ff067b82 */ /* 0x000e220000000a00 */
[----:B------:R-:W1:Y:S01]  /*1f60*/  LDCU UR5, c[0x0][0x3b0] ;  /* 0x00007600ff0577ac */ /* 0x000e620008000800 */
[----:B------:R-:W-:-:S05]  /*1f70*/  IADD3 R4, PT, PT, -R11, R20, RZ ;  /* 0x000000140b047210 */ /* 0x000fca0007ffe1ff */
        /* <DEDUP_REMOVED lines=16> */
[----:B------:R-:W-:Y:S01]  /*2080*/  IMAD.MOV.U32 R0, RZ, RZ, R9 ;  /* 0x000000ffff007224 */ /* 0x000fe200078e0009 */
[----:B------:R-:W-:Y:S02]  /*2090*/  MOV R6, R14 ;  /* 0x0000000e00067202 */ /* 0x000fe40000000f00 */
[----:B------:R-:W-:-:S07]  /*20a0*/  MOV R22, 0x20c0 ;  /* 0x000020c000167802 */ /* 0x000fce0000000f00 */
[----:B------:R-:W-:Y:S05]  /*20b0*/  CALL.REL.NOINC `($__internal_1_$__cuda_sm3x_div_rn_noftz_f32_slowpath) ;  /* 0x0000000400007944 */ /* 0x000fea0003c00000 */
.L_x_55:
[----:B------:R-:W-:Y:S05]  /*20c0*/  BSYNC.RECONVERGENT B3 ;  /* 0x0000000000037941 */ /* 0x000fea0003800200 */
.L_x_54:
[----:B------:R-:W-:-:S07]  /*20d0*/  IMAD.MOV.U32 R5, RZ, RZ, R0 ;  /* 0x000000ffff057224 */ /* 0x000fce00078e0000 */
.L_x_44:
[----:B------:R-:W-:Y:S05]  /*20e0*/  BSYNC.RECONVERGENT B2 ;  /* 0x0000000000027941 */ /* 0x000fea0003800200 */
.L_x_43:
        /* <DEDUP_REMOVED lines=8> */
        .weak           $__internal_0_$__cuda_sm20_rcp_rn_f32_slowpath
        .type           $__internal_0_$__cuda_sm20_rcp_rn_f32_slowpath,@function
        .size           $__internal_0_$__cuda_sm20_rcp_rn_f32_slowpath,($__internal_1_$__cuda_sm3x_div_rn_noftz_f32_slowpath - $__internal_0_$__cuda_sm20_rcp_rn_f32_slowpath)
$__internal_0_$__cuda_sm20_rcp_rn_f32_slowpath:
[----:B------:R-:W-:Y:S01]  /*2170*/  IMAD.SHL.U32 R3, R0, 0x2, RZ ;  /* 0x0000000200037824 */ /* 0x000fe200078e00ff */
[----:B------:R-:W-:Y:S04]  /*2180*/  BSSY.RECONVERGENT B3, `(.L_x_56) ;  /* 0x0000030000037945 */ /* 0x000fe80003800200 */
[----:B------:R-:W-:-:S04]  /*2190*/  SHF.R.U32.HI R11, RZ, 0x18, R3 ;  /* 0x00000018ff0b7819 */ /* 0x000fc80000011603 */
[----:B------:R-:W-:-:S13]  /*21a0*/  ISETP.NE.U32.AND P0, PT, R11, RZ, PT ;  /* 0x000000ff0b00720c */ /* 0x000fda0003f05070 */
[----:B------:R-:W-:Y:S05]  /*21b0*/  @P0 BRA `(.L_x_57) ;  /* 0x0000000000280947 */ /* 0x000fea0003800000 */
[----:B------:R-:W-:-:S04]  /*21c0*/  SHF.L.U32 R3, R0, 0x1, RZ ;  /* 0x0000000100037819 */ /* 0x000fc800000006ff */
[----:B------:R-:W-:-:S13]  /*21d0*/  ISETP.NE.AND P0, PT, R3, RZ, PT ;  /* 0x000000ff0300720c */ /* 0x000fda0003f05270 */
[----:B------:R-:W-:Y:S01]  /*21e0*/  @P0 FFMA R9, R0, 1.84467440737095516160e+19, RZ ;  /* 0x5f80000000090823 */ /* 0x000fe200000000ff */
[----:B------:R-:W-:Y:S08]  /*21f0*/  @!P0 MUFU.RCP R7, R0 ;  /* 0x0000000000078308 */ /* 0x000ff00000001000 */
[----:B------:R-:W0:Y:S02]  /*2200*/  @P0 MUFU.RCP R10, R9 ;  /* 0x00000009000a0308 */ /* 0x000e240000001000 */
[----:B0-----:R-:W-:-:S04]  /*2210*/  @P0 FFMA R3, R9, R10, -1 ;  /* 0xbf80000009030423 */ /* 0x001fc8000000000a */
[----:B------:R-:W-:-:S04]  /*2220*/  @P0 FADD.FTZ R3, -R3, -RZ ;  /* 0x800000ff03030221 */ /* 0x000fc80000010100 */
[----:B------:R-:W-:-:S04]  /*2230*/  @P0 FFMA R3, R10, R3, R10 ;  /* 0x000000030a030223 */ /* 0x000fc8000000000a */
[----:B------:R-:W-:Y:S01]  /*2240*/  @P0 FFMA R7, R3, 1.84467440737095516160e+19, RZ ;  /* 0x5f80000003070823 */ /* 0x000fe200000000ff */
[----:B------:R-:W-:Y:S06]  /*2250*/  BRA `(.L_x_58) ;  /* 0x0000000000887947 */ /* 0x000fec0003800000 */
.L_x_57:
[----:B------:R-:W-:-:S05]  /*2260*/  VIADD R17, R11, 0xffffff03 ;  /* 0xffffff030b117836 */ /* 0x000fca0000000000 */
[----:B------:R-:W-:-:S13]  /*2270*/  ISETP.GT.U32.AND P0, PT, R17, 0x1, PT ;  /* 0x000000011100780c */ /* 0x000fda0003f04070 */
[----:B------:R-:W-:Y:S05]  /*2280*/  @P0 BRA `(.L_x_59) ;  /* 0x0000000000780947 */ /* 0x000fea0003800000 */
[----:B------:R-:W-:Y:S01]  /*2290*/  LOP3.LUT R3, R0, 0x7fffff, RZ, 0xc0, !PT ;  /* 0x007fffff00037812 */ /* 0x000fe200078ec0ff */
[----:B------:R-:W-:-:S03]  /*22a0*/  HFMA2 R16, -RZ, RZ, 0, 1.78813934326171875e-07 ;  /* 0x00000003ff107431 */ /* 0x000fc600000001ff */
[----:B------:R-:W-:-:S04]  /*22b0*/  LOP3.LUT R3, R3, 0x3f800000, RZ, 0xfc, !PT ;  /* 0x3f80000003037812 */ /* 0x000fc800078efcff */
[----:B------:R-:W0:Y:S01]  /*22c0*/  MUFU.RCP R10, R3 ;  /* 0x00000003000a7308 */ /* 0x000e220000001000 */
[----:B------:R-:W-:Y:S01]  /*22d0*/  SHF.L.U32 R16, R16, R17, RZ ;  /* 0x0000001110107219 */ /* 0x000fe200000006ff */
[----:B0-----:R-:W-:-:S04]  /*22e0*/  FFMA R7, R3, R10, -1 ;  /* 0xbf80000003077423 */ /* 0x001fc8000000000a */
[----:B------:R-:W-:-:S04]  /*22f0*/  FADD.FTZ R7, -R7, -RZ ;  /* 0x800000ff07077221 */ /* 0x000fc80000010100 */
[CCC-:B------:R-:W-:Y:S01]  /*2300*/  FFMA.RM R9, R10.reuse, R7.reuse, R10.reuse ;  /* 0x000000070a097223 */ /* 0x1c0fe2000000400a */
[----:B------:R-:W-:-:S04]  /*2310*/  FFMA.RP R10, R10, R7, R10 ;  /* 0x000000070a0a7223 */ /* 0x000fc8000000800a */
[C---:B------:R-:W-:Y:S02]  /*2320*/  LOP3.LUT R7, R9.reuse, 0x7fffff, RZ, 0xc0, !PT ;  /* 0x007fffff09077812 */ /* 0x040fe400078ec0ff */
[----:B------:R-:W-:Y:S02]  /*2330*/  FSETP.NEU.FTZ.AND P0, PT, R9, R10, PT ;  /* 0x0000000a0900720b */ /* 0x000fe40003f1d000 */
[----:B------:R-:W-:Y:S02]  /*2340*/  LOP3.LUT R7, R7, 0x800000, RZ, 0xfc, !PT ;  /* 0x0080000007077812 */ /* 0x000fe400078efcff */
[----:B------:R-:W-:Y:S02]  /*2350*/  SEL R9, RZ, 0xffffffff, !P0 ;  /* 0xffffffffff097807 */ /* 0x000fe40004000000 */
[----:B------:R-:W-:-:S03]  /*2360*/  LOP3.LUT R16, R16, R7, RZ, 0xc0, !PT ;  /* 0x0000000710107212 */ /* 0x000fc600078ec0ff */
[----:B------:R-:W-:Y:S01]  /*2370*/  IMAD.MOV R10, RZ, RZ, -R9 ;  /* 0x000000ffff0a7224 */ /* 0x000fe200078e0a09 */
[----:B------:R-:W-:-:S04]  /*2380*/  SHF.R.U32.HI R16, RZ, R17, R16 ;  /* 0x00000011ff107219 */ /* 0x000fc80000011610 */
[--C-:B------:R-:W-:Y:S01]  /*2390*/  LOP3.LUT P1, RZ, R10, R17, R7.reuse, 0xf8, !PT ;  /* 0x000000110aff7212 */ /* 0x100fe2000782f807 */
[----:B------:R-:W-:Y:S01]  /*23a0*/  VIADD R10, R11, 0xffffff04 ;  /* 0xffffff040b0a7836 */ /* 0x000fe20000000000 */
[C---:B------:R-:W-:Y:S02]  /*23b0*/  LOP3.LUT P0, RZ, R16.reuse, 0x1, RZ, 0xc0, !PT ;  /* 0x0000000110ff7812 */ /* 0x040fe4000780c0ff */
[----:B------:R-:W-:Y:S02]  /*23c0*/  LOP3.LUT P2, RZ, R16, 0x2, RZ, 0xc0, !PT ;  /* 0x0000000210ff7812 */ /* 0x000fe4000784c0ff */
[----:B------:R-:W-:Y:S02]  /*23d0*/  SHF.R.U32.HI R7, RZ, R10, R7 ;  /* 0x0000000aff077219 */ /* 0x000fe40000011607 */
[----:B------:R-:W-:Y:S02]  /*23e0*/  PLOP3.LUT P0, PT, P0, P1, P2, 0xe0, 0x0 ;  /* 0x000000000000781c */ /* 0x000fe40000703c20 */
[----:B------:R-:W-:-:S02]  /*23f0*/  LOP3.LUT P1, RZ, R0, 0x7fffff, RZ, 0xc0, !PT ;  /* 0x007fffff00ff7812 */ /* 0x000fc4000782c0ff */
[----:B------:R-:W-:-:S04]  /*2400*/  SEL R3, RZ, 0x1, !P0 ;  /* 0x00000001ff037807 */ /* 0x000fc80004000000 */
[----:B------:R-:W-:-:S04]  /*2410*/  IADD3 R3, PT, PT, -R3, RZ, RZ ;  /* 0x000000ff03037210 */ /* 0x000fc80007ffe1ff */
[----:B------:R-:W-:-:S13]  /*2420*/  ISETP.GE.AND P0, PT, R3, RZ, PT ;  /* 0x000000ff0300720c */ /* 0x000fda0003f06270 */
[----:B------:R-:W-:-:S05]  /*2430*/  @!P0 IADD3 R7, PT, PT, R7, 0x1, RZ ;  /* 0x0000000107078810 */ /* 0x000fca0007ffe0ff */
[----:B------:R-:W-:-:S05]  /*2440*/  @!P1 IMAD.SHL.U32 R7, R7, 0x2, RZ ;  /* 0x0000000207079824 */ /* 0x000fca00078e00ff */
[----:B------:R-:W-:Y:S01]  /*2450*/  LOP3.LUT R7, R7, 0x80000000, R0, 0xf8, !PT ;  /* 0x8000000007077812 */ /* 0x000fe200078ef800 */
[----:B------:R-:W-:Y:S06]  /*2460*/  BRA `(.L_x_58) ;  /* 0x0000000000047947 */ /* 0x000fec0003800000 */
.L_x_59:
[----:B------:R0:W1:Y:S02]  /*2470*/  MUFU.RCP R7, R0 ;  /* 0x0000000000077308 */ /* 0x0000640000001000 */
.L_x_58:
[----:B------:R-:W-:Y:S05]  /*2480*/  BSYNC.RECONVERGENT B3 ;  /* 0x0000000000037941 */ /* 0x000fea0003800200 */
.L_x_56:
[----:B------:R-:W-:Y:S01]  /*2490*/  IMAD.MOV.U32 R9, RZ, RZ, 0x0 ;  /* 0x00000000ff097424 */ /* 0x000fe200078e00ff */
[----:B-1----:R-:W-:-:S03]  /*24a0*/  MOV R3, R7 ;  /* 0x0000000700037202 */ /* 0x002fc60000000f00 */
[----:B0-----:R-:W-:Y:S05]  /*24b0*/  RET.REL.NODEC R8 `(volume_adjusted_ma_multi_series_one_param_time_major_f32) ;  /* 0xffffffd808d07950 */ /* 0x001fea0003c3ffff */
        .weak           $__internal_1_$__cuda_sm3x_div_rn_noftz_f32_slowpath
        .type           $__internal_1_$__cuda_sm3x_div_rn_noftz_f32_slowpath,@function
        .size           $__internal_1_$__cuda_sm3x_div_rn_noftz_f32_slowpath,(.L_x_111 - $__internal_1_$__cuda_sm3x_div_rn_noftz_f32_slowpath)
$__internal_1_$__cuda_sm3x_div_rn_noftz_f32_slowpath:
[----:B------:R-:W-:Y:S01]  /*24c0*/  SHF.R.U32.HI R24, RZ, 0x17, R6 ;  /* 0x00000017ff187819 */ /* 0x000fe20000011606 */
[----:B------:R-:W-:Y:S01]  /*24d0*/  BSSY.RECONVERGENT B0, `(.L_x_60) ;  /* 0x0000063000007945 */ /* 0x000fe20003800200 */
[----:B------:R-:W-:Y:S02]  /*24e0*/  SHF.R.U32.HI R25, RZ, 0x17, R0 ;  /* 0x00000017ff197819 */ /* 0x000fe40000011600 */
[----:B------:R-:W-:Y:S02]  /*24f0*/  LOP3.LUT R24, R24, 0xff, RZ, 0xc0, !PT ;  /* 0x000000ff18187812 */ /* 0x000fe400078ec0ff */
[----:B------:R-:W-:Y:S02]  /*2500*/  LOP3.LUT R25, R25, 0xff, RZ, 0xc0, !PT ;  /* 0x000000ff19197812 */ /* 0x000fe400078ec0ff */
[----:B------:R-:W-:Y:S02]  /*2510*/  IADD3 R26, PT, PT, R24, -0x1, RZ ;  /* 0xffffffff181a7810 */ /* 0x000fe40007ffe0ff */
[----:B------:R-:W-:Y:S01]  /*2520*/  MOV R28, R6 ;  /* 0x00000006001c7202 */ /* 0x000fe20000000f00 */
[----:B------:R-:W-:Y:S01]  /*2530*/  VIADD R27, R25, 0xffffffff ;  /* 0xffffffff191b7836 */ /* 0x000fe20000000000 */
[----:B------:R-:W-:-:S04]  /*2540*/  ISETP.GT.U32.AND P0, PT, R26, 0xfd, PT ;  /* 0x000000fd1a00780c */ /* 0x000fc80003f04070 */
[----:B------:R-:W-:-:S13]  /*2550*/  ISETP.GT.U32.OR P0, PT, R27, 0xfd, P0 ;  /* 0x000000fd1b00780c */ /* 0x000fda0000704470 */
[----:B------:R-:W-:Y:S01]  /*2560*/  @!P0 IMAD.MOV.U32 R23, RZ, RZ, RZ ;  /* 0x000000ffff178224 */ /* 0x000fe200078e00ff */
[----:B------:R-:W-:Y:S06]  /*2570*/  @!P0 BRA `(.L_x_61) ;  /* 0x00000000005c8947 */ /* 0x000fec0003800000 */
[----:B------:R-:W-:Y:S02]  /*2580*/  FSETP.GTU.FTZ.AND P0, PT, |R0|, +INF , PT ;  /* 0x7f8000000000780b */ /* 0x000fe40003f1c200 */
[----:B------:R-:W-:-:S04]  /*2590*/  FSETP.GTU.FTZ.AND P1, PT, |R6|, +INF , PT ;  /* 0x7f8000000600780b */ /* 0x000fc80003f3c200 */
[----:B------:R-:W-:-:S13]  /*25a0*/  PLOP3.LUT P0, PT, P0, P1, PT, 0xf8, 0x8f ;  /* 0x00000000008f781c */ /* 0x000fda0000703f70 */
[----:B------:R-:W-:Y:S05]  /*25b0*/  @P0 BRA `(.L_x_62) ;  /* 0x00000004004c0947 */ /* 0x000fea0003800000 */
[----:B------:R-:W-:-:S13]  /*25c0*/  LOP3.LUT P0, RZ, R28, 0x7fffffff, R0, 0xc8, !PT ;  /* 0x7fffffff1cff7812 */ /* 0x000fda000780c800 */
[----:B------:R-:W-:Y:S05]  /*25d0*/  @!P0 BRA `(.L_x_63) ;  /* 0x00000004003c8947 */ /* 0x000fea0003800000 */
[----:B------:R-:W-:Y:S02]  /*25e0*/  FSETP.NEU.FTZ.AND P2, PT, |R0|, +INF , PT ;  /* 0x7f8000000000780b */ /* 0x000fe40003f5d200 */
[----:B------:R-:W-:Y:S02]  /*25f0*/  FSETP.NEU.FTZ.AND P1, PT, |R6|, +INF , PT ;  /* 0x7f8000000600780b */ /* 0x000fe40003f3d200 */
[----:B------:R-:W-:-:S11]  /*2600*/  FSETP.NEU.FTZ.AND P0, PT, |R0|, +INF , PT ;  /* 0x7f8000000000780b */ /* 0x000fd60003f1d200 */
[----:B------:R-:W-:Y:S05]  /*2610*/  @!P1 BRA !P2, `(.L_x_63) ;  /* 0x00000004002c9947 */ /* 0x000fea0005000000 */
[----:B------:R-:W-:-:S04]  /*2620*/  LOP3.LUT P2, RZ, R0, 0x7fffffff, RZ, 0xc0, !PT ;  /* 0x7fffffff00ff7812 */ /* 0x000fc8000784c0ff */
[----:B------:R-:W-:-:S13]  /*2630*/  PLOP3.LUT P1, PT, P1, P2, PT, 0x2f, 0xf2 ;  /* 0x0000000000f2781c */ /* 0x000fda0000f24577 */
[----:B------:R-:W-:Y:S05]  /*2640*/  @P1 BRA `(.L_x_64) ;  /* 0x0000000400181947 */ /* 0x000fea0003800000 */
[----:B------:R-:W-:-:S04]  /*2650*/  LOP3.LUT P1, RZ, R28, 0x7fffffff, RZ, 0xc0, !PT ;  /* 0x7fffffff1cff7812 */ /* 0x000fc8000782c0ff */
[----:B------:R-:W-:-:S13]  /*2660*/  PLOP3.LUT P0, PT, P0, P1, PT, 0x2f, 0xf2 ;  /* 0x0000000000f2781c */ /* 0x000fda0000702577 */
[----:B------:R-:W-:Y:S05]  /*2670*/  @P0 BRA `(.L_x_65) ;  /* 0x0000000400000947 */ /* 0x000fea0003800000 */
[----:B------:R-:W-:Y:S02]  /*2680*/  ISETP.GE.AND P0, PT, R27, RZ, PT ;  /* 0x000000ff1b00720c */ /* 0x000fe40003f06270 */
[----:B------:R-:W-:-:S11]  /*2690*/  ISETP.GE.AND P1, PT, R26, RZ, PT ;  /* 0x000000ff1a00720c */ /* 0x000fd60003f26270 */
[----:B------:R-:W-:Y:S01]  /*26a0*/  @P0 MOV R23, RZ ;  /* 0x000000ff00170202 */ /* 0x000fe20000000f00 */
[----:B------:R-:W-:Y:S02]  /*26b0*/  @!P0 IMAD.MOV.U32 R23, RZ, RZ, -0x40 ;  /* 0xffffffc0ff178424 */ /* 0x000fe400078e00ff */
[----:B------:R-:W-:Y:S01]  /*26c0*/  @!P0 FFMA R0, R0, 1.84467440737095516160e+19, RZ ;  /* 0x5f80000000008823 */ /* 0x000fe200000000ff */
[----:B------:R-:W-:Y:S02]  /*26d0*/  @!P1 FFMA R28, R6, 1.84467440737095516160e+19, RZ ;  /* 0x5f800000061c9823 */ /* 0x000fe400000000ff */
[----:B------:R-:W-:-:S07]  /*26e0*/  @!P1 IADD3 R23, PT, PT, R23, 0x40, RZ ;  /* 0x0000004017179810 */ /* 0x000fce0007ffe0ff */
.L_x_61:
[----:B------:R-:W-:Y:S01]  /*26f0*/  LEA R27, R24, 0xc0800000, 0x17 ;  /* 0xc0800000181b7811 */ /* 0x000fe200078eb8ff */
[----:B------:R-:W-:Y:S04]  /*2700*/  BSSY.RECONVERGENT B1, `(.L_x_66) ;  /* 0x0000036000017945 */ /* 0x000fe80003800200 */
[----:B------:R-:W-:Y:S01]  /*2710*/  IMAD.IADD R28, R28, 0x1, -R27 ;  /* 0x000000011c1c7824 */ /* 0x000fe200078e0a1b */
[----:B------:R-:W-:-:S03]  /*2720*/  IADD3 R27, PT, PT, R25, -0x7f, RZ ;  /* 0xffffff81191b7810 */ /* 0x000fc60007ffe0ff */
[----:B------:R-:W0:Y:S01]  /*2730*/  MUFU.RCP R26, R28 ;  /* 0x0000001c001a7308 */ /* 0x000e220000001000 */
[----:B------:R-:W-:Y:S01]  /*2740*/  FADD.FTZ R25, -R28, -RZ ;  /* 0x800000ff1c197221 */ /* 0x000fe20000010100 */
[C---:B------:R-:W-:Y:S01]  /*2750*/  IMAD R0, R27.reuse, -0x800000, R0 ;  /* 0xff8000001b007824 */ /* 0x040fe200078e0200 */
[----:B------:R-:W-:-:S05]  /*2760*/  IADD3 R24, PT, PT, R27, 0x7f, -R24 ;  /* 0x0000007f1b187810 */ /* 0x000fca0007ffe818 */
[----:B------:R-:W-:Y:S02]  /*2770*/  IMAD.IADD R23, R24, 0x1, R23 ;  /* 0x0000000118177824 */ /* 0x000fe400078e0217 */
[----:B0-----:R-:W-:-:S04]  /*2780*/  FFMA R27, R26, R25, 1 ;  /* 0x3f8000001a1b7423 */ /* 0x001fc80000000019 */
[----:B------:R-:W-:-:S04]  /*2790*/  FFMA R27, R26, R27, R26 ;  /* 0x0000001b1a1b7223 */ /* 0x000fc8000000001a */
[----:B------:R-:W-:-:S04]  /*27a0*/  FFMA R26, R0, R27, RZ ;  /* 0x0000001b001a7223 */ /* 0x000fc800000000ff */
[----:B------:R-:W-:-:S04]  /*27b0*/  FFMA R24, R25, R26, R0 ;  /* 0x0000001a19187223 */ /* 0x000fc80000000000 */
[----:B------:R-:W-:-:S04]  /*27c0*/  FFMA R24, R27, R24, R26 ;  /* 0x000000181b187223 */ /* 0x000fc8000000001a */
[----:B------:R-:W-:-:S04]  /*27d0*/  FFMA R29, R25, R24, R0 ;  /* 0x00000018191d7223 */ /* 0x000fc80000000000 */
[----:B------:R-:W-:-:S05]  /*27e0*/  FFMA R0, R27, R29, R24 ;  /* 0x0000001d1b007223 */ /* 0x000fca0000000018 */
[----:B------:R-:W-:-:S04]  /*27f0*/  SHF.R.U32.HI R26, RZ, 0x17, R0 ;  /* 0x00000017ff1a7819 */ /* 0x000fc80000011600 */
[----:B------:R-:W-:-:S04]  /*2800*/  LOP3.LUT R26, R26, 0xff, RZ, 0xc0, !PT ;  /* 0x000000ff1a1a7812 */ /* 0x000fc800078ec0ff */
[----:B------:R-:W-:-:S05]  /*2810*/  IADD3 R25, PT, PT, R26, R23, RZ ;  /* 0x000000171a197210 */ /* 0x000fca0007ffe0ff */
[----:B------:R-:W-:-:S05]  /*2820*/  VIADD R26, R25, 0xffffffff ;  /* 0xffffffff191a7836 */ /* 0x000fca0000000000 */
[----:B------:R-:W-:-:S13]  /*2830*/  ISETP.GE.U32.AND P0, PT, R26, 0xfe, PT ;  /* 0x000000fe1a00780c */ /* 0x000fda0003f06070 */
[----:B------:R-:W-:Y:S05]  /*2840*/  @!P0 BRA `(.L_x_67) ;  /* 0x0000000000808947 */ /* 0x000fea0003800000 */
[----:B------:R-:W-:-:S13]  /*2850*/  ISETP.GT.AND P0, PT, R25, 0xfe, PT ;  /* 0x000000fe1900780c */ /* 0x000fda0003f04270 */
[----:B------:R-:W-:Y:S05]  /*2860*/  @P0 BRA `(.L_x_68) ;  /* 0x00000000006c0947 */ /* 0x000fea0003800000 */
[----:B------:R-:W-:-:S13]  /*2870*/  ISETP.GE.AND P0, PT, R25, 0x1, PT ;  /* 0x000000011900780c */ /* 0x000fda0003f06270 */
[----:B------:R-:W-:Y:S05]  /*2880*/  @P0 BRA `(.L_x_69) ;  /* 0x0000000000740947 */ /* 0x000fea0003800000 */
[----:B------:R-:W-:Y:S02]  /*2890*/  ISETP.GE.AND P0, PT, R25, -0x18, PT ;  /* 0xffffffe81900780c */ /* 0x000fe40003f06270 */
[----:B------:R-:W-:-:S11]  /*28a0*/  LOP3.LUT R0, R0, 0x80000000, RZ, 0xc0, !PT ;  /* 0x8000000000007812 */ /* 0x000fd600078ec0ff */
[----:B------:R-:W-:Y:S05]  /*28b0*/  @!P0 BRA `(.L_x_69) ;  /* 0x0000000000688947 */ /* 0x000fea0003800000 */
[CCC-:B------:R-:W-:Y:S01]  /*28c0*/  FFMA.RP R23, R27.reuse, R29.reuse, R24.reuse ;  /* 0x0000001d1b177223 */ /* 0x1c0fe20000008018 */
[CCC-:B------:R-:W-:Y:S01]  /*28d0*/  FFMA.RM R26, R27.reuse, R29.reuse, R24.reuse ;  /* 0x0000001d1b1a7223 */ /* 0x1c0fe20000004018 */
[----:B------:R-:W-:Y:S01]  /*28e0*/  FFMA.RZ R24, R27, R29, R24 ;  /* 0x0000001d1b187223 */ /* 0x000fe2000000c018 */
[C---:B------:R-:W-:Y:S02]  /*28f0*/  ISETP.NE.AND P2, PT, R25.reuse, RZ, PT ;  /* 0x000000ff1900720c */ /* 0x040fe40003f45270 */
[----:B------:R-:W-:Y:S02]  /*2900*/  ISETP.NE.AND P1, PT, R25, RZ, PT ;  /* 0x000000ff1900720c */ /* 0x000fe40003f25270 */
[----:B------:R-:W-:Y:S02]  /*2910*/  LOP3.LUT R24, R24, 0x7fffff, RZ, 0xc0, !PT ;  /* 0x007fffff18187812 */ /* 0x000fe400078ec0ff */
[----:B------:R-:W-:Y:S02]  /*2920*/  FSETP.NEU.FTZ.AND P0, PT, R23, R26, PT ;  /* 0x0000001a1700720b */ /* 0x000fe40003f1d000 */
[----:B------:R-:W-:Y:S01]  /*2930*/  IADD3 R23, PT, PT, R25, 0x20, RZ ;  /* 0x0000002019177810 */ /* 0x000fe20007ffe0ff */
[----:B------:R-:W-:Y:S01]  /*2940*/  IMAD.MOV R25, RZ, RZ, -R25 ;  /* 0x000000ffff197224 */ /* 0x000fe200078e0a19 */
[----:B------:R-:W-:-:S04]  /*2950*/  LOP3.LUT R24, R24, 0x800000, RZ, 0xfc, !PT ;  /* 0x0080000018187812 */ /* 0x000fc800078efcff */
[----:B------:R-:W-:Y:S02]  /*2960*/  SHF.L.U32 R23, R24, R23, RZ ;  /* 0x0000001718177219 */ /* 0x000fe400000006ff */
[----:B------:R-:W-:Y:S02]  /*2970*/  SEL R25, R25, RZ, P2 ;  /* 0x000000ff19197207 */ /* 0x000fe40001000000 */
[----:B------:R-:W-:Y:S02]  /*2980*/  ISETP.NE.AND P1, PT, R23, RZ, P1 ;  /* 0x000000ff1700720c */ /* 0x000fe40000f25270 */
[----:B------:R-:W-:Y:S02]  /*2990*/  SHF.R.U32.HI R26, RZ, R25, R24 ;  /* 0x00000019ff1a7219 */ /* 0x000fe40000011618 */
[----:B------:R-:W-:Y:S02]  /*29a0*/  PLOP3.LUT P0, PT, P0, P1, PT, 0xf8, 0x8f ;  /* 0x00000000008f781c */ /* 0x000fe40000703f70 */
[----:B------:R-:W-:-:S02]  /*29b0*/  SHF.R.U32.HI R24, RZ, 0x1, R26 ;  /* 0x00000001ff187819 */ /* 0x000fc4000001161a */
[----:B------:R-:W-:-:S04]  /*29c0*/  SEL R23, RZ, 0x1, !P0 ;  /* 0x00000001ff177807 */ /* 0x000fc80004000000 */
[----:B------:R-:W-:-:S04]  /*29d0*/  LOP3.LUT R23, R23, 0x1, R24, 0xf8, !PT ;  /* 0x0000000117177812 */ /* 0x000fc800078ef818 */
[----:B------:R-:W-:-:S04]  /*29e0*/  LOP3.LUT R23, R23, R26, RZ, 0xc0, !PT ;  /* 0x0000001a17177212 */ /* 0x000fc800078ec0ff */
[----:B------:R-:W-:-:S04]  /*29f0*/  IADD3 R23, PT, PT, R24, R23, RZ ;  /* 0x0000001718177210 */ /* 0x000fc80007ffe0ff */
[----:B------:R-:W-:Y:S01]  /*2a00*/  LOP3.LUT R0, R23, R0, RZ, 0xfc, !PT ;  /* 0x0000000017007212 */ /* 0x000fe200078efcff */
[----:B------:R-:W-:Y:S06]  /*2a10*/  BRA `(.L_x_69) ;  /* 0x0000000000107947 */ /* 0x000fec0003800000 */
.L_x_68:
[----:B------:R-:W-:-:S04]  /*2a20*/  LOP3.LUT R0, R0, 0x80000000, RZ, 0xc0, !PT ;  /* 0x8000000000007812 */ /* 0x000fc800078ec0ff */
[----:B------:R-:W-:Y:S01]  /*2a30*/  LOP3.LUT R0, R0, 0x7f800000, RZ, 0xfc, !PT ;  /* 0x7f80000000007812 */ /* 0x000fe200078efcff */
[----:B------:R-:W-:Y:S06]  /*2a40*/  BRA `(.L_x_69) ;  /* 0x0000000000047947 */ /* 0x000fec0003800000 */
.L_x_67:
[----:B------:R-:W-:-:S07]  /*2a50*/  IMAD R0, R23, 0x800000, R0 ;  /* 0x0080000017007824 */ /* 0x000fce00078e0200 */
.L_x_69:
[----:B------:R-:W-:Y:S05]  /*2a60*/  BSYNC.RECONVERGENT B1 ;  /* 0x0000000000017941 */ /* 0x000fea0003800200 */
.L_x_66:
[----:B------:R-:W-:Y:S05]  /*2a70*/  BRA `(.L_x_70) ;  /* 0x0000000000207947 */ /* 0x000fea0003800000 */
.L_x_65:
[----:B------:R-:W-:-:S04]  /*2a80*/  LOP3.LUT R0, R28, 0x80000000, R0, 0x48, !PT ;  /* 0x800000001c007812 */ /* 0x000fc800078e4800 */
[----:B------:R-:W-:Y:S01]  /*2a90*/  LOP3.LUT R0, R0, 0x7f800000, RZ, 0xfc, !PT ;  /* 0x7f80000000007812 */ /* 0x000fe200078efcff */
[----:B------:R-:W-:Y:S06]  /*2aa0*/  BRA `(.L_x_70) ;  /* 0x0000000000147947 */ /* 0x000fec0003800000 */
.L_x_64:
[----:B------:R-:W-:Y:S01]  /*2ab0*/  LOP3.LUT R0, R28, 0x80000000, R0, 0x48, !PT ;  /* 0x800000001c007812 */ /* 0x000fe200078e4800 */
[----:B------:R-:W-:Y:S06]  /*2ac0*/  BRA `(.L_x_70) ;  /* 0x00000000000c7947 */ /* 0x000fec0003800000 */
.L_x_63:
[----:B------:R-:W0:Y:S01]  /*2ad0*/  MUFU.RSQ R0, -QNAN ;  /* 0xffc0000000007908 */ /* 0x000e220000001400 */
[----:B------:R-:W-:Y:S05]  /*2ae0*/  BRA `(.L_x_70) ;  /* 0x0000000000047947 */ /* 0x000fea0003800000 */
.L_x_62:
[----:B------:R-:W-:-:S07]  /*2af0*/  FADD.FTZ R0, R0, R6 ;  /* 0x0000000600007221 */ /* 0x000fce0000010000 */
.L_x_70:
[----:B------:R-:W-:Y:S05]  /*2b00*/  BSYNC.RECONVERGENT B0 ;  /* 0x0000000000007941 */ /* 0x000fea0003800200 */
.L_x_60:
[----:B------:R-:W-:-:S04]  /*2b10*/  HFMA2 R23, -RZ, RZ, 0, 0 ;  /* 0x00000000ff177431 */ /* 0x000fc800000001ff */
[----:B0-----:R-:W-:Y:S05]  /*2b20*/  RET.REL.NODEC R22 `(volume_adjusted_ma_multi_series_one_param_time_major_f32) ;  /* 0xffffffd416347950 */ /* 0x001fea0003c3ffff */
.L_x_71:
[----:B------:R-:W-:-:S00]  /*2b30*/  BRA `(.L_x_71) ;  /* 0xfffffffc00fc7947 */ /* 0x000fc0000383ffff */
[----:B------:R-:W-:-:S00]  /*2b40*/  NOP ;  /* 0x0000000000007918 */ /* 0x000fc00000000000 */
        /* <DEDUP_REMOVED lines=11> */
.L_x_111:


//--------------------- .text.volume_adjusted_ma_batch_f32 --------------------------
	.section	.text.volume_adjusted_ma_batch_f32,"ax",@progbits
	.align	128
        .global         volume_adjusted_ma_batch_f32
        .type           volume_adjusted_ma_batch_f32,@function
        .size           volume_adjusted_ma_batch_f32,(.L_x_113 - volume_adjusted_ma_batch_f32)
        .other          volume_adjusted_ma_batch_f32,@"STO_CUDA_ENTRY STV_DEFAULT"
volume_adjusted_ma_batch_f32:
.text.volume_adjusted_ma_batch_f32:
[----:B------:R-:W-:Y:S01]  /*0000*/  LDC R1, c[0x0][0x37c] ;  /* 0x0000df00ff017b82 */ /* 0x000fe20000000800 */
[----:B------:R-:W0:Y:S01]  /*0010*/  S2R R20, SR_CTAID.Y ;  /* 0x0000000000147919 */ /* 0x000e220000002600 */
[----:B------:R-:W0:Y:S02]  /*0020*/  LDCU UR4, c[0x0][0x3c4] ;  /* 0x00007880ff0477ac */ /* 0x000e240008000800 */
[----:B0-----:R-:W-:-:S13]  /*0030*/  ISETP.GE.AND P0, PT, R20, UR4, PT ;  /* 0x0000000414007c0c */ /* 0x001fda000bf06270 */
[----:B------:R-:W-:Y:S05]  /*0040*/  @P0 EXIT ;  /* 0x000000000000094d */ /* 0x000fea0003800000 */
[----:B------:R-:W0:Y:S01]  /*0050*/  LDC.64 R18, c[0x0][0x3a0] ;  /* 0x0000e800ff127b82 */ /* 0x000e220000000a00 */
[----:B------:R-:W1:Y:S07]  /*0060*/  LDCU.64 UR6, c[0x0][0x358] ;  /* 0x00006b00ff0677ac */ /* 0x000e6e0008000a00 */
[----:B------:R-:W2:Y:S01]  /*0070*/  LDC R2, c[0x0][0x3c0] ;  /* 0x0000f000ff027b82 */ /* 0x000ea20000000800 */
[----:B0-----:R-:W-:-:S06]  /*0080*/  IMAD.WIDE.U32 R18, R20, 0x4, R18 ;  /* 0x0000000414127825 */ /* 0x001fcc00078e0012 */
[----:B-1----:R-:W2:Y:S02]  /*0090*/  LDG.E.CONSTANT R18, desc[UR6][R18.64] ;  /* 0x0000000612127981 */ /* 0x002ea4000c1e9900 */
[----:B--2---:R-:W-:-:S04]  /*00a0*/  ISETP.GT.AND P0, PT, R18, R2, PT ;  /* 0x000000021200720c */ /* 0x004fc80003f04270 */
[----:B------:R-:W-:-:S13]  /*00b0*/  ISETP.LT.OR P0, PT, R18, 0x1, P0 ;  /* 0x000000011200780c */ /* 0x000fda0000701670 */
[----:B------:R-:W-:Y:S05]  /*00c0*/  @P0 EXIT ;  /* 0x000000000000094d */ /* 0x000fea0003800000 */
[----:B------:R-:W0:Y:S01]  /*00d0*/  S2R R15, SR_CTAID.X ;  /* 0x00000000000f7919 */ /* 0x000e220000002500 */
[----:B------:R-:W0:Y:S01]  /*00e0*/  LDCU UR4, c[0x0][0x360] ;  /* 0x00006c00ff0477ac */ /* 0x000e220008000800 */
[----:B------:R-:W0:Y:S01]  /*00f0*/  S2R R0, SR_TID.X ;  /* 0x0000000000007919 */ /* 0x000e220000002100 */
[----:B------:R-:W1:Y:S02]  /*0100*/  LDCU.64 UR8, c[0x0][0x3b8] ;  /* 0x00007700ff0877ac */ /* 0x000e640008000a00 */
[----:B-1----:R-:W-:-:S05]  /*0110*/  IADD3 R6, P1, PT, R20, UR8, RZ ;  /* 0x0000000814067c10 */ /* 0x002fca000ff3e0ff */
[----:B------:R-:W-:Y:S02]  /*0120*/  IMAD.X R7, RZ, RZ, UR9, P1 ;  /* 0x00000009ff077e24 */ /* 0x000fe400088e06ff */
[----:B0-----:R-:W-:-:S05]  /*0130*/  IMAD R15, R15, UR4, R0 ;  /* 0x000000040f0f7c24 */ /* 0x001fca000f8e0200 */
[----:B------:R-:W-:-:S13]  /*0140*/  ISETP.GE.AND P0, PT, R15, R2, PT ;  /* 0x000000020f00720c */ /* 0x000fda0003f06270 */
[----:B------:R-:W-:Y:S05]  /*0150*/  @P0 EXIT ;  /* 0x000000000000094d */ /* 0x000fea0003800000 */
[----:B------:R-:W0:Y:S01]  /*0160*/  LDC.64 R4, c[0x0][0x3b0] ;  /* 0x0000ec00ff047b82 */ /* 0x000e220000000a00 */
[----:B------:R1:W5:Y:S07]  /*0170*/  LDG.E.U8.CONSTANT R16, desc[UR6][R6.64] ;  /* 0x0000000606107981 */ /* 0x00036e000c1e9100 */
[----:B------:R-:W2:Y:S08]  /*0180*/  LDC.64 R2, c[0x0][0x3a8] ;  /* 0x0000ea00ff027b82 */ /* 0x000eb00000000a00 */
[----:B------:R-:W3:Y:S01]  /*0190*/  LDC R9, c[0x0][0x3c8] ;  /* 0x0000f200ff097b82 */ /* 0x000ee20000000800 */
[----:B0-----:R-:W-:-:S05]  /*01a0*/  IMAD.WIDE.U32 R4, R20, 0x4, R4 ;  /* 0x0000000414047825 */ /* 0x001fca00078e0004 */
[----:B------:R-:W4:Y:S01]  /*01b0*/  LDG.E.CONSTANT R17, desc[UR6][R4.64] ;  /* 0x0000000604117981 */ /* 0x000f22000c1e9900 */
[----:B--2---:R-:W-:-:S05]  /*01c0*/  IMAD.WIDE.U32 R2, R20, 0x4, R2 ;  /* 0x0000000414027825 */ /* 0x004fca00078e0002 */
[----:B------:R1:W5:Y:S01]  /*01d0*/  LDG.E.CONSTANT R14, desc[UR6][R2.64] ;  /* 0x00000006020e7981 */ /* 0x000362000c1e9900 */
[----:B------:R-:W0:Y:S01]  /*01e0*/  LDCU UR5, c[0x0][0x370] ;  /* 0x00006e00ff0577ac */ /* 0x000e220008000800 */
[----:B------:R-:W-:Y:S02]  /*01f0*/  I2FP.F32.U32 R13, R18 ;  /* 0x00000012000d7245 */ /* 0x000fe40000201000 */
[----:B---3--:R-:W-:Y:S01]  /*0200*/  IADD3 R12, PT, PT, R18, -0x1, R9 ;  /* 0xffffffff120c7810 */ /* 0x008fe20007ffe009 */
[----:B0-----:R-:W-:Y:S01]  /*0210*/  UIMAD UR4, UR4, UR5, URZ ;  /* 0x00000005040472a4 */ /* 0x001fe2000f8e02ff */
[----:B-1--4-:R-:W-:-:S11]  /*0220*/  I2FP.F32.S32 R11, R17 ;  /* 0x00000011000b7245 */ /* 0x012fd60000201400 */
.L_x_93:
[----:B------:R-:W-:Y:S01]  /*0230*/  ISETP.GE.AND P1, PT, R15, R12, PT ;  /* 0x0000000c0f00720c */ /* 0x000fe20003f26270 */
[----:B0-----:R-:W-:Y:S01]  /*0240*/  IMAD R3, R18, 0xa, RZ ;  /* 0x0000000a12037824 */ /* 0x001fe200078e02ff */
[----:B-----5:R-:W-:Y:S01]  /*0250*/  ISETP.NE.AND P0, PT, R16, RZ, PT ;  /* 0x000000ff1000720c */ /* 0x020fe20003f05270 */
[----:B------:R-:W-:Y:S01]  /*0260*/  BSSY.RECONVERGENT B0, `(.L_x_72) ;  /* 0x00000ac000007945 */ /* 0x000fe20003800200 */
[----:B------:R-:W-:Y:S02]  /*0270*/  IMAD.MOV.U32 R10, RZ, RZ, 0x7fc00000 ;  /* 0x7fc00000ff0a7424 */ /* 0x000fe400078e00ff */
[----:B------:R-:W-:-:S07]  /*0280*/  SEL R3, R3, R18, P0 ;  /* 0x0000001203037207 */ /* 0x000fce0000000000 */
[----:B------:R-:W-:Y:S05]  /*0290*/  @!P1 BRA `(.L_x_73) ;  /* 0x0000000800a09947 */ /* 0x000fea0003800000 */
[----:B------:R-:W-:Y:S01]  /*02a0*/  ISETP.NE.AND P0, PT, R17, RZ, PT ;  /* 0x000000ff1100720c */ /* 0x000fe20003f05270 */
[----:B------:R-:W-:-:S05]  /*02b0*/  VIADD R0, R15, 0x1 ;  /* 0x000000010f007836 */ /* 0x000fca0000000000 */
[----:B------:R-:W-:-:S07]  /*02c0*/  VIMNMX R6, PT, PT, R0, R3, PT ;  /* 0x0000000300067248 */ /* 0x000fce0003fe0100 */
[----:B------:R-:W-:Y:S05]  /*02d0*/  @P0 BRA `(.L_x_74) ;  /* 0x00000000004c0947 */ /* 0x000fea0003800000 */
[----:B------:R-:W0:Y:S02]  /*02e0*/  LDC.64 R2, c[0x0][0x390] ;  /* 0x0000e400ff027b82 */ /* 0x000e240000000a00 */
[----:B0-----:R-:W-:-:S05]  /*02f0*/  IMAD.WIDE R2, R15, 0x4, R2 ;  /* 0x000000040f027825 */ /* 0x001fca00078e0202 */
[----:B------:R-:W2:Y:S01]  /*0300*/  LDG.E.CONSTANT R19, desc[UR6][R2.64] ;  /* 0x0000000602137981 */ /* 0x000ea2000c1e9900 */
[----:B------:R-:W-:Y:S01]  /*0310*/  I2FP.F32.S32 R8, R0 ;  /* 0x0000000000087245 */ /* 0x000fe20000201400 */
[----:B------:R-:W-:Y:S03]  /*0320*/  BSSY.RECONVERGENT B1, `(.L_x_75) ;  /* 0x000000d000017945 */ /* 0x000fe60003800200 */
[----:B------:R-:W0:Y:S02]  /*0330*/  MUFU.RCP R0, R8 ;  /* 0x0000000800007308 */ /* 0x000e240000001000 */
[----:B0-----:R-:W-:-:S04]  /*0340*/  FFMA R5, -R8, R0, 1 ;  /* 0x3f80000008057423 */ /* 0x001fc80000000100 */
[----:B------:R-:W-:Y:S02]  /*0350*/  FFMA R0, R0, R5, R0 ;  /* 0x0000000500007223 */ /* 0x000fe40000000000 */
[----:B--2---:R-:W0:Y:S02]  /*0360*/  FCHK P0, R19, R8 ;  /* 0x0000000813007302 */ /* 0x004e240000000000 */
[----:B------:R-:W-:-:S04]  /*0370*/  FFMA R5, R19, R0, RZ ;  /* 0x0000000013057223 */ /* 0x000fc800000000ff */
[----:B------:R-:W-:-:S04]  /*0380*/  FFMA R4, -R8, R5, R19 ;  /* 0x0000000508047223 */ /* 0x000fc80000000113 */
[----:B------:R-:W-:Y:S01]  /*0390*/  FFMA R0, R0, R4, R5 ;  /* 0x0000000400007223 */ /* 0x000fe20000000005 */
[----:B0-----:R-:W-:Y:S06]  /*03a0*/  @!P0 BRA `(.L_x_76) ;  /* 0x0000000000108947 */ /* 0x001fec0003800000 */
[----:B------:R-:W-:Y:S01]  /*03b0*/  IMAD.MOV.U32 R0, RZ, RZ, R19 ;  /* 0x000000ffff007224 */ /* 0x000fe200078e0013 */
[----:B------:R-:W-:Y:S01]  /*03c0*/  MOV R2, 0x3f0 ;  /* 0x000003f000027802 */ /* 0x000fe20000000f00 */
[----:B------:R-:W-:-:S07]  /*03d0*/  IMAD.MOV.U32 R3, RZ, RZ, R8 ;  /* 0x000000ffff037224 */ /* 0x000fce00078e0008 */
[----:B------:R-:W-:Y:S05]  /*03e0*/  CALL.REL.NOINC `($__internal_3_$__cuda_sm3x_div_rn_noftz_f32_slowpath) ;  /* 0x0000000c00487944 */ /* 0x000fea0003c00000 */
.L_x_76:
[----:B------:R-:W-:Y:S05]  /*03f0*/  BSYNC.RECONVERGENT B1 ;  /* 0x0000000000017941 */ /* 0x000fea0003800200 */
.L_x_75:
[----:B------:R-:W-:Y:S05]  /*0400*/  BRA `(.L_x_77) ;  /* 0x0000000000687947 */ /* 0x000fea0003800000 */
.L_x_74:
[----:B------:R-:W-:-:S13]  /*0410*/  ISETP.GE.AND P0, PT, R0, R17, PT ;  /* 0x000000110000720c */ /* 0x000fda0003f06270 */
[----:B------:R-:W-:Y:S05]  /*0420*/  @!P0 BRA `(.L_x_73) ;  /* 0x00000008003c8947 */ /* 0x000fea0003800000 */
[----:B------:R-:W0:Y:S01]  /*0430*/  LDC.64 R2, c[0x0][0x390] ;  /* 0x0000e400ff027b82 */ /* 0x000e220000000a00 */
[----:B------:R-:W-:-:S04]  /*0440*/  IADD3 R0, PT, PT, -R17, R0, RZ ;  /* 0x0000000011007210 */ /* 0x000fc80007ffe1ff */
[----:B------:R-:W-:-:S13]  /*0450*/  ISETP.GT.AND P1, PT, R0, RZ, PT ;  /* 0x000000ff0000720c */ /* 0x000fda0003f24270 */
[----:B------:R-:W-:Y:S02]  /*0460*/  @P1 VIADD R7, R0, 0xffffffff ;  /* 0xffffffff00071836 */ /* 0x000fe40000000000 */
        /* <DEDUP_REMOVED lines=8> */
[--C-:B--2---:R-:W-:Y:S02]  /*04f0*/  @!P1 IMAD.MOV.U32 R8, RZ, RZ, R19.reuse ;  /* 0x000000ffff089224 */ /* 0x104fe400078e0013 */
[----:B---3--:R-:W-:-:S04]  /*0500*/  @P1 FADD R8, -R2, R19 ;  /* 0x0000001302081221 */ /* 0x008fc80000000100 */
[----:B------:R-:W0:Y:S01]  /*0510*/  FCHK P0, R8, R11 ;  /* 0x0000000b08007302 */ /* 0x000e220000000000 */
        /* <DEDUP_REMOVED lines=8> */
.L_x_78:
[----:B------:R-:W-:Y:S05]  /*05a0*/  BSYNC.RECONVERGENT B1 ;  /* 0x0000000000017941 */ /* 0x000fea0003800200 */
.L_x_77:
[----:B------:R-:W-:Y:S01]  /*05b0*/  FMUL R21, R14, R0 ;  /* 0x000000000e157220 */ /* 0x000fe20000400000 */
[----:B------:R-:W-:Y:S04]  /*05c0*/  BSSY.RECONVERGENT B1, `(.L_x_79) ;  /* 0x000005c000017945 */ /* 0x000fe80003800200 */
[----:B------:R-:W-:-:S04]  /*05d0*/  FSETP.GT.AND P2, PT, R21, RZ, PT ;  /* 0x000000ff1500720b */ /* 0x000fc80003f44000 */
[----:B------:R-:W-:-:S13]  /*05e0*/  ISETP.NE.OR P0, PT, R16, RZ, !P2 ;  /* 0x000000ff1000720c */ /* 0x000fda0005705670 */
[----:B------:R-:W-:Y:S05]  /*05f0*/  @P0 BRA `(.L_x_80) ;  /* 0x0000000000840947 */ /* 0x000fea0003800000 */
[----:B------:R-:W-:Y:S01]  /*0600*/  IMAD.IADD R23, R15, 0x1, -R18 ;  /* 0x000000010f177824 */ /* 0x000fe200078e0a12 */
[----:B------:R-:W0:Y:S04]  /*0610*/  LDC.64 R2, c[0x0][0x398] ;  /* 0x0000e600ff027b82 */ /* 0x000e280000000a00 */
[----:B------:R-:W-:-:S04]  /*0620*/  ISETP.GT.AND P0, PT, R23, -0x1, PT ;  /* 0xffffffff1700780c */ /* 0x000fc80003f04270 */
[----:B------:R-:W1:Y:S09]  /*0630*/  LDC.64 R4, c[0x0][0x390] ;  /* 0x0000e400ff047b82 */ /* 0x000e720000000a00 */
[----:B------:R-:W2:Y:S01]  /*0640*/  @!P0 LDC.64 R6, c[0x0][0x398] ;  /* 0x0000e600ff068b82 */ /* 0x000ea20000000a00 */
[----:B0-----:R-:W-:-:S04]  /*0650*/  @P0 IMAD.WIDE R8, R15, 0x4, R2 ;  /* 0x000000040f080825 */ /* 0x001fc800078e0202 */
[C---:B------:R-:W-:Y:S02]  /*0660*/  @P0 IMAD.WIDE.U32 R2, R23.reuse, 0x4, R2 ;  /* 0x0000000417020825 */ /* 0x040fe400078e0002 */
[----:B------:R-:W3:Y:S02]  /*0670*/  @P0 LDG.E.CONSTANT R9, desc[UR6][R8.64] ;  /* 0x0000000608090981 */ /* 0x000ee4000c1e9900 */
[----:B-1----:R-:W-:Y:S02]  /*0680*/  @P0 IMAD.WIDE.U32 R4, R23, 0x4, R4 ;  /* 0x0000000417040825 */ /* 0x002fe400078e0004 */
[----:B------:R-:W3:Y:S04]  /*0690*/  @P0 LDG.E.CONSTANT R2, desc[UR6][R2.64] ;  /* 0x0000000602020981 */ /* 0x000ee8000c1e9900 */
[----:B------:R-:W4:Y:S01]  /*06a0*/  @P0 LDG.E.CONSTANT R4, desc[UR6][R4.64] ;  /* 0x0000000604040981 */ /* 0x000f22000c1e9900 */
[----:B--2---:R-:W-:-:S05]  /*06b0*/  @!P0 IMAD.WIDE R6, R15, 0x4, R6 ;  /* 0x000000040f068825 */ /* 0x004fca00078e0206 */
[----:B------:R0:W5:Y:S01]  /*06c0*/  @!P0 LDG.E.CONSTANT R23, desc[UR6][R6.64] ;  /* 0x0000000606178981 */ /* 0x000162000c1e9900 */
[----:B------:R-:W-:-:S04]  /*06d0*/  IADD3 R0, PT, PT, R21, 0x1800000, RZ ;  /* 0x0180000015007810 */ /* 0x000fc80007ffe0ff */
[----:B------:R-:W-:-:S04]  /*06e0*/  LOP3.LUT R0, R0, 0x7f800000, RZ, 0xc0, !PT ;  /* 0x7f80000000007812 */ /* 0x000fc800078ec0ff */
[----:B------:R-:W-:Y:S01]  /*06f0*/  ISETP.GT.U32.AND P1, PT, R0, 0x1ffffff, PT ;  /* 0x01ffffff0000780c */ /* 0x000fe20003f24070 */
[----:B------:R-:W-:Y:S01]  /*0700*/  BSSY.RECONVERGENT B2, `(.L_x_81) ;  /* 0x000000c000027945 */ /* 0x000fe20003800200 */
[----:B----4-:R-:W-:Y:S01]  /*0710*/  @P0 FADD R19, R19, -R4 ;  /* 0x8000000413130221 */ /* 0x010fe20000000000 */
[----:B---3--:R-:W-:-:S10]  /*0720*/  @P0 FADD R23, R9, -R2 ;  /* 0x8000000209170221 */ /* 0x008fd40000000000 */
[----:B0-----:R-:W-:Y:S05]  /*0730*/  @P1 BRA `(.L_x_82) ;  /* 0x0000000000101947 */ /* 0x001fea0003800000 */
[----:B------:R-:W-:-:S07]  /*0740*/  MOV R4, 0x760 ;  /* 0x0000076000047802 */ /* 0x000fce0000000f00 */
[----:B-----5:R-:W-:Y:S05]  /*0750*/  CALL.REL.NOINC `($__internal_2_$__cuda_sm20_rcp_rn_f32_slowpath) ;  /* 0x0000000400987944 */ /* 0x020fea0003c00000 */
[----:B------:R-:W-:Y:S01]  /*0760*/  IMAD.MOV.U32 R8, RZ, RZ, R3 ;  /* 0x000000ffff087224 */ /* 0x000fe200078e0003 */
[----:B------:R-:W-:Y:S06]  /*0770*/  BRA `(.L_x_83) ;  /* 0x0000000000107947 */ /* 0x000fec0003800000 */
.L_x_82:
[----:B------:R-:W0:Y:S02]  /*0780*/  MUFU.RCP R8, R21 ;  /* 0x0000001500087308 */ /* 0x000e240000001000 */
[----:B0-----:R-:W-:-:S04]  /*0790*/  FFMA R0, R21, R8, -1 ;  /* 0xbf80000015007423 */ /* 0x001fc80000000008 */
[----:B------:R-:W-:-:S04]  /*07a0*/  FADD.FTZ R3, -R0, -RZ ;  /* 0x800000ff00037221 */ /* 0x000fc80000010100 */
[----:B------:R-:W-:-:S07]  /*07b0*/  FFMA R8, R8, R3, R8 ;  /* 0x0000000308087223 */ /* 0x000fce0000000008 */
.L_x_83:
[----:B------:R-:W-:Y:S05]  /*07c0*/  BSYNC.RECONVERGENT B2 ;  /* 0x0000000000027941 */ /* 0x000fea0003800200 */
.L_x_81:
[C---:B------:R-:W-:Y:S01]  /*07d0*/  FMUL R22, R8.reuse, R19 ;  /* 0x0000001308167220 */ /* 0x040fe20000400000 */
[----:B-----5:R-:W-:Y:S01]  /*07e0*/  FMUL R8, R8, R23 ;  /* 0x0000001708087220 */ /* 0x020fe20000400000 */
[----:B------:R-:W-:Y:S01]  /*07f0*/  IMAD.MOV.U32 R9, RZ, RZ, R18 ;  /* 0x000000ffff097224 */ /* 0x000fe200078e0012 */
[----:B------:R-:W-:Y:S06]  /*0800*/  BRA `(.L_x_84) ;  /* 0x0000000000dc7947 */ /* 0x000fec0003800000 */
.L_x_80:
[----:B------:R-:W-:Y:S02]  /*0810*/  ISETP.GE.AND P0, PT, R6, 0x1, PT ;  /* 0x000000010600780c */ /* 0x000fe40003f06270 */
[----:B------:R-:W-:Y:S01]  /*0820*/  CS2R R8, SRZ ;  /* 0x0000000000087805 */ /* 0x000fe2000001ff00 */
[----:B------:R-:W-:-:S10]  /*0830*/  IMAD.MOV.U32 R22, RZ, RZ, RZ ;  /* 0x000000ffff167224 */ /* 0x000fd400078e00ff */
[----:B------:R-:W-:Y:S05]  /*0840*/  @!P0 BRA `(.L_x_84) ;  /* 0x0000000000cc8947 */ /* 0x000fea0003800000 */
[----:B------:R-:W0:Y:S01]  /*0850*/  LDC.64 R4, c[0x0][0x380] ;  /* 0x0000e000ff047b82 */ /* 0x000e220000000a00 */
[----:B------:R-:W-:Y:S01]  /*0860*/  IMAD.MOV.U32 R22, RZ, RZ, RZ ;  /* 0x000000ffff167224 */ /* 0x000fe200078e00ff */
[----:B------:R-:W-:Y:S01]  /*0870*/  CS2R R8, SRZ ;  /* 0x0000000000087805 */ /* 0x000fe2000001ff00 */
[----:B------:R-:W-:-:S07]  /*0880*/  IMAD.MOV.U32 R7, RZ, RZ, R15 ;  /* 0x000000ffff077224 */ /* 0x000fce00078e000f */
.L_x_91:
[----:B------:R-:W1:Y:S02]  /*0890*/  LDC.64 R2, c[0x0][0x388] ;  /* 0x0000e200ff027b82 */ /* 0x000e640000000a00 */
[----:B-1----:R-:W-:-:S05]  /*08a0*/  IMAD.WIDE R2, R7, 0x4, R2 ;  /* 0x0000000407027825 */ /* 0x002fca00078e0202 */
[----:B------:R-:W2:Y:S01]  /*08b0*/  LDG.E.CONSTANT R0, desc[UR6][R2.64] ;  /* 0x0000000602007981 */ /* 0x000ea2000c1e9900 */
[----:B------:R-:W-:Y:S01]  /*08c0*/  BSSY.RECONVERGENT B2, `(.L_x_85) ;  /* 0x000001c000027945 */ /* 0x000fe20003800200 */
[----:B------:R-:W-:Y:S01]  /*08d0*/  HFMA2 R19, -RZ, RZ, 0, 0 ;  /* 0x00000000ff137431 */ /* 0x000fe200000001ff */
[----:B--2---:R-:W-:-:S13]  /*08e0*/  FSETP.EQU.OR P0, PT, |R0|, +INF , !P2 ;  /* 0x7f8000000000780b */ /* 0x004fda000570a600 */
        /* <DEDUP_REMOVED lines=12> */
[----:B0-----:R-:W-:Y:S05]  /*09b0*/  CALL.REL.NOINC `($__internal_3_$__cuda_sm3x_div_rn_noftz_f32_slowpath) ;  /* 0x0000000400d47944 */ /* 0x001fea0003c00000 */
[----:B------:R-:W-:-:S07]  /*09c0*/  IMAD.MOV.U32 R23, RZ, RZ, R0 ;  /* 0x000000ffff177224 */ /* 0x000fce00078e0000 */
.L_x_88:
[----:B------:R-:W-:Y:S05]  /*09d0*/  BSYNC.RECONVERGENT B3 ;  /* 0x0000000000037941 */ /* 0x000fea0003800200 */
.L_x_87:
        /* <DEDUP_REMOVED lines=10> */
.L_x_86:
[----:B------:R-:W-:Y:S05]  /*0a80*/  BSYNC.RECONVERGENT B2 ;  /* 0x0000000000027941 */ /* 0x000fea0003800200 */
.L_x_85:
[----:B------:R-:W-:Y:S01]  /*0a90*/  ISETP.NE.AND P0, PT, R16, RZ, PT ;  /* 0x000000ff1000720c */ /* 0x000fe20003f05270 */
[----:B------:R-:W-:Y:S01]  /*0aa0*/  FADD R22, R19, R22 ;  /* 0x0000001613167221 */ /* 0x000fe20000000000 */
[----:B------:R-:W-:-:S11]  /*0ab0*/  IADD3 R9, PT, PT, R9, 0x1, RZ ;  /* 0x0000000109097810 */ /* 0x000fd60007ffe0ff */
[----:B------:R-:W-:Y:S05]  /*0ac0*/  @!P0 BRA `(.L_x_89) ;  /* 0x0000000000108947 */ /* 0x000fea0003800000 */
[----:B------:R-:W-:-:S04]  /*0ad0*/  ISETP.NE.AND P0, PT, R7, RZ, PT ;  /* 0x000000ff0700720c */ /* 0x000fc80003f05270 */
[----:B------:R-:W-:-:S13]  /*0ae0*/  FSETP.GE.OR P0, PT, R22, R13, !P0 ;  /* 0x0000000d1600720b */ /* 0x000fda0004706400 */
[----:B------:R-:W-:Y:S05]  /*0af0*/  @P0 BRA `(.L_x_84) ;  /* 0x0000000000200947 */ /* 0x000fea0003800000 */
[----:B------:R-:W-:Y:S05]  /*0b00*/  BRA `(.L_x_90) ;  /* 0x00000000000c7947 */ /* 0x000fea0003800000 */
.L_x_89:
[----:B------:R-:W-:-:S04]  /*0b10*/  ISETP.NE.AND P0, PT, R7, RZ, PT ;  /* 0x000000ff0700720c */ /* 0x000fc80003f05270 */
[----:B------:R-:W-:-:S13]  /*0b20*/  ISETP.GE.OR P0, PT, R9, R18, !P0 ;  /* 0x000000120900720c */ /* 0x000fda0004706670 */
[----:B------:R-:W-:Y:S05]  /*0b30*/  @P0 BRA `(.L_x_84) ;  /* 0x0000000000100947 */ /* 0x000fea0003800000 */
.L_x_90:
[----:B------:R-:W-:Y:S01]  /*0b40*/  ISETP.NE.AND P0, PT, R9, R6, PT ;  /* 0x000000060900720c */ /* 0x000fe20003f05270 */
[----:B------:R-:W-:-:S12]  /*0b50*/  VIADD R7, R7, 0xffffffff ;  /* 0xffffffff07077836 */ /* 0x000fd80000000000 */
[----:B------:R-:W-:Y:S05]  /*0b60*/  @P0 BRA `(.L_x_91) ;  /* 0xfffffffc00480947 */ /* 0x000fea000383ffff */
[----:B------:R-:W-:-:S07]  /*0b70*/  IMAD.MOV.U32 R9, RZ, RZ, R6 ;  /* 0x000000ffff097224 */ /* 0x000fce00078e0006 */
.L_x_84:
[----:B------:R-:W-:Y:S05]  /*0b80*/  BSYNC.RECONVERGENT B1 ;  /* 0x0000000000017941 */ /* 0x000fea0003800200 */
.L_x_79:
[----:B------:R-:W-:-:S04]  /*0b90*/  ISETP.GE.AND P0, PT, R15, R9, PT ;  /* 0x000000090f00720c */ /* 0x000fc80003f06270 */
[----:B------:R-:W-:-:S13]  /*0ba0*/  ISETP.LT.OR P0, PT, R9, 0x1, !P0 ;  /* 0x000000010900780c */ /* 0x000fda0004701670 */
[----:B------:R-:W-:Y:S05]  /*0bb0*/  @P0 BRA `(.L_x_73) ;  /* 0x0000000000580947 */ /* 0x000fea0003800000 */
[----:B------:R-:W1:Y:S01]  /*0bc0*/  LDC.64 R2, c[0x0][0x380] ;  /* 0x0000e000ff027b82 */ /* 0x000e620000000a00 */
[----:B0-----:R-:W-:-:S04]  /*0bd0*/  IMAD.IADD R5, R15, 0x1, -R9 ;  /* 0x000000010f057824 */ /* 0x001fc800078e0a09 */
[----:B-1----:R-:W-:-:S05]  /*0be0*/  IMAD.WIDE R2, R5, 0x4, R2 ;  /* 0x0000000405027825 */ /* 0x002fca00078e0202 */
        /* <DEDUP_REMOVED lines=15> */
[----:B------:R-:W-:-:S07]  /*0ce0*/  MOV R2, 0xd00 ;  /* 0x00000d0000027802 */ /* 0x000fce0000000f00 */
[----:B------:R-:W-:Y:S05]  /*0cf0*/  CALL.REL.NOINC `($__internal_3_$__cuda_sm3x_div_rn_noftz_f32_slowpath) ;  /* 0x0000000400047944 */ /* 0x000fea0003c00000 */
[----:B------:R-:W-:-:S07]  /*0d00*/  MOV R10, R0 ;  /* 0x00000000000a7202 */ /* 0x000fce0000000f00 */
.L_x_92:
[----:B------:R-:W-:Y:S05]  /*0d10*/  BSYNC.RECONVERGENT B1 ;  /* 0x0000000000017941 */ /* 0x000fea0003800200 */
.L_x_73:
[----:B------:R-:W-:Y:S05]  /*0d20*/  BSYNC.RECONVERGENT B0 ;  /* 0x0000000000007941 */ /* 0x000fea0003800200 */
.L_x_72:
[----:B------:R-:W1:Y:S01]  /*0d30*/  LDC.64 R2, c[0x0][0x3d0] ;  /* 0x0000f400ff027b82 */ /* 0x000e620000000a00 */
[----:B------:R-:W0:Y:S02]  /*0d40*/  LDCU UR5, c[0x0][0x3c0] ;  /* 0x00007800ff0577ac */ /* 0x000e240008000800 */
[----:B0-----:R-:W-:Y:S02]  /*0d50*/  IMAD R5, R20, UR5, R15 ;  /* 0x0000000514057c24 */ /* 0x001fe4000f8e020f */
[----:B------:R-:W-:Y:S02]  /*0d60*/  VIADD R15, R15, UR4 ;  /* 0x000000040f0f7c36 */ /* 0x000fe40008000000 */
[----:B-1----:R-:W-:-:S03]  /*0d70*/  IMAD.WIDE R2, R5, 0x4, R2 ;  /* 0x0000000405027825 */ /* 0x002fc600078e0202 */
[----:B------:R-:W-:Y:S02]  /*0d80*/  ISETP.GE.AND P0, PT, R15, UR5, PT ;  /* 0x000000050f007c0c */ /* 0x000fe4000bf06270 */
[----:B------:R0:W-:Y:S11]  /*0d90*/  STG.E desc[UR6][R2.64], R10 ;  /* 0x0000000a02007986 */ /* 0x0001f6000c101906 */
[----:B------:R-:W-:Y:S05]  /*0da0*/  @!P0 BRA `(.L_x_93) ;  /* 0xfffffff400208947 */ /* 0x000fea000383ffff */
[----:B------:R-:W-:Y:S05]  /*0db0*/  EXIT ;  /* 0x000000000000794d */ /* 0x000fea0003800000 */
        .weak           $__internal_2_$__cuda_sm20_rcp_rn_f32_slowpath
        .type           $__internal_2_$__cuda_sm20_rcp_rn_f32_slowpath,@function
        .size           $__internal_2_$__cuda_sm20_rcp_rn_f32_slowpath,($__internal_3_$__cuda_sm3x_div_rn_noftz_f32_slowpath - $__internal_2_$__cuda_sm20_rcp_rn_f32_slowpath)
$__internal_2_$__cuda_sm20_rcp_rn_f32_slowpath:
[----:B------:R-:W-:Y:S01]  /*0dc0*/  IMAD.SHL.U32 R2, R21, 0x2, RZ ;  /* 0x0000000215027824 */ /* 0x000fe200078e00ff */
[----:B------:R-:W-:Y:S01]  /*0dd0*/  BSSY.RECONVERGENT B3, `(.L_x_94) ;  /* 0x0000031000037945 */ /* 0x000fe20003800200 */
[----:B------:R-:W-:-:S03]  /*0de0*/  IMAD.MOV.U32 R0, RZ, RZ, R21 ;  /* 0x000000ffff007224 */ /* 0x000fc600078e0015 */
[----:B------:R-:W-:-:S04]  /*0df0*/  SHF.R.U32.HI R2, RZ, 0x18, R2 ;  /* 0x00000018ff027819 */ /* 0x000fc80000011602 */
[----:B------:R-:W-:-:S13]  /*0e00*/  ISETP.NE.U32.AND P0, PT, R2, RZ, PT ;  /* 0x000000ff0200720c */ /* 0x000fda0003f05070 */
[----:B------:R-:W-:Y:S05]  /*0e10*/  @P0 BRA `(.L_x_95) ;  /* 0x0000000000280947 */ /* 0x000fea0003800000 */
[----:B------:R-:W-:-:S05]  /*0e20*/  IMAD.SHL.U32 R2, R0, 0x2, RZ ;  /* 0x0000000200027824 */ /* 0x000fca00078e00ff */
        /* <DEDUP_REMOVED lines=9> */
.L_x_95:
[----:B------:R-:W-:-:S04]  /*0ec0*/  IADD3 R3, PT, PT, R2, -0xfd, RZ ;  /* 0xffffff0302037810 */ /* 0x000fc80007ffe0ff */
[----:B------:R-:W-:-:S13]  /*0ed0*/  ISETP.GT.U32.AND P0, PT, R3, 0x1, PT ;  /* 0x000000010300780c */ /* 0x000fda0003f04070 */
[----:B------:R-:W-:Y:S05]  /*0ee0*/  @P0 BRA `(.L_x_97) ;  /* 0x0000000000780947 */ /* 0x000fea0003800000 */
[----:B------:R-:W-:Y:S01]  /*0ef0*/  LOP3.LUT R5, R0, 0x7fffff, RZ, 0xc0, !PT ;  /* 0x007fffff00057812 */ /* 0x000fe200078ec0ff */
[----:B------:R-:W-:-:S03]  /*0f00*/  IMAD.MOV.U32 R22, RZ, RZ, 0x3 ;  /* 0x00000003ff167424 */ /* 0x000fc600078e00ff */
[----:B------:R-:W-:Y:S02]  /*0f10*/  LOP3.LUT R5, R5, 0x3f800000, RZ, 0xfc, !PT ;  /* 0x3f80000005057812 */ /* 0x000fe400078efcff */
[----:B------:R-:W-:Y:S02]  /*0f20*/  SHF.L.U32 R9, R22, R3, RZ ;  /* 0x0000000316097219 */ /* 0x000fe400000006ff */
[----:B------:R-:W0:Y:S02]  /*0f30*/  MUFU.RCP R6, R5 ;  /* 0x0000000500067308 */ /* 0x000e240000001000 */
        /* <DEDUP_REMOVED lines=11> */
[----:B------:R-:W-:Y:S02]  /*0ff0*/  LOP3.LUT P1, RZ, R7, R3, R6, 0xf8, !PT ;  /* 0x0000000307ff7212 */ /* 0x000fe4000782f806 */
[C---:B------:R-:W-:Y:S02]  /*1000*/  LOP3.LUT P0, RZ, R8.reuse, 0x1, RZ, 0xc0, !PT ;  /* 0x0000000108ff7812 */ /* 0x040fe4000780c0ff */
[----:B------:R-:W-:-:S04]  /*1010*/  LOP3.LUT P2, RZ, R8, 0x2, RZ, 0xc0, !PT ;  /* 0x0000000208ff7812 */ /* 0x000fc8000784c0ff */
[----:B------:R-:W-:Y:S02]  /*1020*/  PLOP3.LUT P0, PT, P0, P1, P2, 0xe0, 0x0 ;  /* 0x000000000000781c */ /* 0x000fe40000703c20 */
[----:B------:R-:W-:Y:S02]  /*1030*/  LOP3.LUT P1, RZ, R0, 0x7fffff, RZ, 0xc0, !PT ;  /* 0x007fffff00ff7812 */ /* 0x000fe4000782c0ff */
[----:B------:R-:W-:-:S05]  /*1040*/  SEL R3, RZ, 0x1, !P0 ;  /* 0x00000001ff037807 */ /* 0x000fca0004000000 */
[----:B------:R-:W-:-:S05]  /*1050*/  IMAD.MOV R3, RZ, RZ, -R3 ;  /* 0x000000ffff037224 */ /* 0x000fca00078e0a03 */
[----:B------:R-:W-:Y:S01]  /*1060*/  ISETP.GE.AND P0, PT, R3, RZ, PT ;  /* 0x000000ff0300720c */ /* 0x000fe20003f06270 */
[----:B------:R-:W-:-:S05]  /*1070*/  VIADD R3, R2, 0xffffff04 ;  /* 0xffffff0402037836 */ /* 0x000fca0000000000 */
[----:B------:R-:W-:-:S07]  /*1080*/  SHF.R.U32.HI R3, RZ, R3, R6 ;  /* 0x00000003ff037219 */ /* 0x000fce0000011606 */
[----:B------:R-:W-:-:S05]  /*1090*/  @!P0 IADD3 R3, PT, PT, R3, 0x1, RZ ;  /* 0x0000000103038810 */ /* 0x000fca0007ffe0ff */
[----:B------:R-:W-:-:S05]  /*10a0*/  @!P1 IMAD.SHL.U32 R3, R3, 0x2, RZ ;  /* 0x0000000203039824 */ /* 0x000fca00078e00ff */
[----:B------:R-:W-:Y:S01]  /*10b0*/  LOP3.LUT R3, R3, 0x80000000, R0, 0xf8, !PT ;  /* 0x8000000003037812 */ /* 0x000fe200078ef800 */
[----:B------:R-:W-:Y:S06]  /*10c0*/  BRA `(.L_x_96) ;  /* 0x0000000000047947 */ /* 0x000fec0003800000 */
.L_x_97:
[----:B------:R0:W1:Y:S02]  /*10d0*/  MUFU.RCP R3, R0 ;  /* 0x0000000000037308 */ /* 0x0000640000001000 */
.L_x_96:
[----:B------:R-:W-:Y:S05]  /*10e0*/  BSYNC.RECONVERGENT B3 ;  /* 0x0000000000037941 */ /* 0x000fea0003800200 */
.L_x_94:
[----:B------:R-:W-:-:S04]  /*10f0*/  IMAD.MOV.U32 R5, RZ, RZ, 0x0 ;  /* 0x00000000ff057424 */ /* 0x000fc800078e00ff */
[----:B01----:R-:W-:Y:S05]  /*1100*/  RET.REL.NODEC R4 `(volume_adjusted_ma_batch_f32) ;  /* 0xffffffec04bc7950 */ /* 0x003fea0003c3ffff */
        .weak           $__internal_3_$__cuda_sm3x_div_rn_noftz_f32_slowpath
        .type           $__internal_3_$__cuda_sm3x_div_rn_noftz_f32_slowpath,@function
        .size           $__internal_3_$__cuda_sm3x_div_rn_noftz_f32_slowpath,(.L_x_113 - $__internal_3_$__cuda_sm3x_div_rn_noftz_f32_slowpath)
$__internal_3_$__cuda_sm3x_div_rn_noftz_f32_slowpath:
[----:B------:R-:W-:Y:S01]  /*1110*/  SHF.R.U32.HI R23, RZ, 0x17, R3 ;  /* 0x00000017ff177819 */ /* 0x000fe20000011603 */
[----:B------:R-:W-:Y:S01]  /*1120*/  BSSY.RECONVERGENT B4, `(.L_x_98) ;  /* 0x0000062000047945 */ /* 0x000fe20003800200 */
[----:B------:R-:W-:Y:S02]  /*1130*/  SHF.R.U32.HI R25, RZ, 0x17, R0 ;  /* 0x00000017ff197819 */ /* 0x000fe40000011600 */
[----:B------:R-:W-:Y:S02]  /*1140*/  LOP3.LUT R23, R23, 0xff, RZ, 0xc0, !PT ;  /* 0x000000ff17177812 */ /* 0x000fe400078ec0ff */
[----:B------:R-:W-:-:S03]  /*1150*/  LOP3.LUT R25, R25, 0xff, RZ, 0xc0, !PT ;  /* 0x000000ff19197812 */ /* 0x000fc600078ec0ff */
[----:B------:R-:W-:Y:S02]  /*1160*/  VIADD R27, R23, 0xffffffff ;  /* 0xffffffff171b7836 */ /* 0x000fe40000000000 */
[----:B------:R-:W-:-:S03]  /*1170*/  VIADD R26, R25, 0xffffffff ;  /* 0xffffffff191a7836 */ /* 0x000fc60000000000 */
[----:B------:R-:W-:-:S04]  /*1180*/  ISETP.GT.U32.AND P0, PT, R27, 0xfd, PT ;  /* 0x000000fd1b00780c */ /* 0x000fc80003f04070 */
[----:B------:R-:W-:-:S13]  /*1190*/  ISETP.GT.U32.OR P0, PT, R26, 0xfd, P0 ;  /* 0x000000fd1a00780c */ /* 0x000fda0000704470 */
[----:B------:R-:W-:Y:S01]  /*11a0*/  @!P0 MOV R24, RZ ;  /* 0x000000ff00188202 */ /* 0x000fe20000000f00 */
[----:B------:R-:W-:Y:S06]  /*11b0*/  @!P0 BRA `(.L_x_99) ;  /* 0x00000000005c8947 */ /* 0x000fec0003800000 */
[----:B------:R-:W-:Y:S02]  /*11c0*/  FSETP.GTU.FTZ.AND P0, PT, |R0|, +INF , PT ;  /* 0x7f8000000000780b */ /* 0x000fe40003f1c200 */
[----:B------:R-:W-:-:S04]  /*11d0*/  FSETP.GTU.FTZ.AND P1, PT, |R3|, +INF , PT ;  /* 0x7f8000000300780b */ /* 0x000fc80003f3c200 */
[----:B------:R-:W-:-:S13]  /*11e0*/  PLOP3.LUT P0, PT, P0, P1, PT, 0xf8, 0x8f ;  /* 0x00000000008f781c */ /* 0x000fda0000703f70 */
[----:B------:R-:W-:Y:S05]  /*11f0*/  @P0 BRA `(.L_x_100) ;  /* 0x00000004004c0947 */ /* 0x000fea0003800000 */
[----:B------:R-:W-:-:S13]  /*1200*/  LOP3.LUT P0, RZ, R3, 0x7fffffff, R0, 0xc8, !PT ;  /* 0x7fffffff03ff7812 */ /* 0x000fda000780c800 */
[----:B------:R-:W-:Y:S05]  /*1210*/  @!P0 BRA `(.L_x_101) ;  /* 0x00000004003c8947 */ /* 0x000fea0003800000 */
[C---:B------:R-:W-:Y:S02]  /*1220*/  FSETP.NEU.FTZ.AND P3, PT, |R0|.reuse, +INF , PT ;  /* 0x7f8000000000780b */ /* 0x040fe40003f7d200 */
        /* <DEDUP_REMOVED lines=11> */
[----:B------:R-:W-:Y:S02]  /*12e0*/  @P0 IMAD.MOV.U32 R24, RZ, RZ, RZ ;  /* 0x000000ffff180224 */ /* 0x000fe400078e00ff */
[----:B------:R-:W-:Y:S01]  /*12f0*/  @!P0 FFMA R0, R0, 1.84467440737095516160e+19, RZ ;  /* 0x5f80000000008823 */ /* 0x000fe200000000ff */
[----:B------:R-:W-:Y:S02]  /*1300*/  @!P0 IMAD.MOV.U32 R24, RZ, RZ, -0x40 ;  /* 0xffffffc0ff188424 */ /* 0x000fe400078e00ff */
[----:B------:R-:W-:Y:S02]  /*1310*/  @!P1 FFMA R3, R3, 1.84467440737095516160e+19, RZ ;  /* 0x5f80000003039823 */ /* 0x000fe400000000ff */
[----:B------:R-:W-:-:S07]  /*1320*/  @!P1 VIADD R24, R24, 0x40 ;  /* 0x0000004018189836 */ /* 0x000fce0000000000 */
.L_x_99:
[----:B------:R-:W-:Y:S01]  /*1330*/  LEA R26, R23, 0xc0800000, 0x17 ;  /* 0xc0800000171a7811 */ /* 0x000fe200078eb8ff */
[----:B------:R-:W-:Y:S01]  /*1340*/  BSSY.RECONVERGENT B5, `(.L_x_104) ;  /* 0x0000036000057945 */ /* 0x000fe20003800200 */
[----:B------:R-:W-:-:S03]  /*1350*/  IADD3 R25, PT, PT, R25, -0x7f, RZ ;  /* 0xffffff8119197810 */ /* 0x000fc60007ffe0ff */
[----:B------:R-:W-:Y:S01]  /*1360*/  IMAD.IADD R28, R3, 0x1, -R26 ;  /* 0x00000001031c7824 */ /* 0x000fe200078e0a1a */
[C---:B------:R-:W-:Y:S01]  /*1370*/  IADD3 R23, PT, PT, R25.reuse, 0x7f, -R23 ;  /* 0x0000007f19177810 */ /* 0x040fe20007ffe817 */
[----:B------:R-:W-:Y:S02]  /*1380*/  IMAD R0, R25, -0x800000, R0 ;  /* 0xff80000019007824 */ /* 0x000fe400078e0200 */
[----:B------:R-:W0:Y:S01]  /*1390*/  MUFU.RCP R26, R28 ;  /* 0x0000001c001a7308 */ /* 0x000e220000001000 */
[----:B------:R-:W-:-:S04]  /*13a0*/  FADD.FTZ R27, -R28, -RZ ;  /* 0x800000ff1c1b7221 */ /* 0x000fc80000010100 */
[----:B0-----:R-:W-:-:S04]  /*13b0*/  FFMA R3, R26, R27, 1 ;  /* 0x3f8000001a037423 */ /* 0x001fc8000000001b */
[----:B------:R-:W-:-:S04]  /*13c0*/  FFMA R3, R26, R3, R26 ;  /* 0x000000031a037223 */ /* 0x000fc8000000001a */
[----:B------:R-:W-:-:S04]  /*13d0*/  FFMA R26, R0, R3, RZ ;  /* 0x00000003001a7223 */ /* 0x000fc800000000ff */
[----:B------:R-:W-:-:S04]  /*13e0*/  FFMA R25, R27, R26, R0 ;  /* 0x0000001a1b197223 */ /* 0x000fc80000000000 */
[----:B------:R-:W-:Y:S01]  /*13f0*/  FFMA R26, R3, R25, R26 ;  /* 0x00000019031a7223 */ /* 0x000fe2000000001a */
[----:B------:R-:W-:-:S03]  /*1400*/  IMAD.IADD R25, R23, 0x1, R24 ;  /* 0x0000000117197824 */ /* 0x000fc600078e0218 */
[----:B------:R-:W-:-:S04]  /*1410*/  FFMA R27, R27, R26, R0 ;  /* 0x0000001a1b1b7223 */ /* 0x000fc80000000000 */
[----:B------:R-:W-:-:S05]  /*1420*/  FFMA R0, R3, R27, R26 ;  /* 0x0000001b03007223 */ /* 0x000fca000000001a */
[----:B------:R-:W-:-:S04]  /*1430*/  SHF.R.U32.HI R23, RZ, 0x17, R0 ;  /* 0x00000017ff177819 */ /* 0x000fc80000011600 */
[----:B------:R-:W-:-:S05]  /*1440*/  LOP3.LUT R24, R23, 0xff, RZ, 0xc0, !PT ;  /* 0x000000ff17187812 */ /* 0x000fca00078ec0ff */
[----:B------:R-:W-:-:S04]  /*1450*/  IMAD.IADD R23, R24, 0x1, R25 ;  /* 0x0000000118177824 */ /* 0x000fc800078e0219 */
        /* <DEDUP_REMOVED lines=10> */
[CCC-:B------:R-:W-:Y:S01]  /*1500*/  FFMA.RZ R25, R3.reuse, R27.reuse, R26.reuse ;  /* 0x0000001b03197223 */ /* 0x1c0fe2000000c01a */
[CCC-:B------:R-:W-:Y:S01]  /*1510*/  FFMA.RP R24, R3.reuse, R27.reuse, R26.reuse ;  /* 0x0000001b03187223 */ /* 0x1c0fe2000000801a */
[----:B------:R-:W-:Y:S01]  /*1520*/  FFMA.RM R3, R3, R27, R26 ;  /* 0x0000001b03037223 */ /* 0x000fe2000000401a */
[C---:B------:R-:W-:Y:S01]  /*1530*/  VIADD R26, R23.reuse, 0x20 ;  /* 0x00000020171a7836 */ /* 0x040fe20000000000 */
[----:B------:R-:W-:Y:S02]  /*1540*/  ISETP.NE.AND P3, PT, R23, RZ, PT ;  /* 0x000000ff1700720c */ /* 0x000fe40003f65270 */
[----:B------:R-:W-:Y:S02]  /*1550*/  LOP3.LUT R25, R25, 0x7fffff, RZ, 0xc0, !PT ;  /* 0x007fffff19197812 */ /* 0x000fe400078ec0ff */
[----:B------:R-:W-:Y:S02]  /*1560*/  ISETP.NE.AND P1, PT, R23, RZ, PT ;  /* 0x000000ff1700720c */ /* 0x000fe40003f25270 */
[----:B------:R-:W-:-:S02]  /*1570*/  LOP3.LUT R25, R25, 0x800000, RZ, 0xfc, !PT ;  /* 0x0080000019197812 */ /* 0x000fc400078efcff */
[----:B------:R-:W-:Y:S02]  /*1580*/  IADD3 R23, PT, PT, -R23, RZ, RZ ;  /* 0x000000ff17177210 */ /* 0x000fe40007ffe1ff */
[----:B------:R-:W-:Y:S02]  /*1590*/  SHF.L.U32 R26, R25, R26, RZ ;  /* 0x0000001a191a7219 */ /* 0x000fe400000006ff */
[----:B------:R-:W-:Y:S02]  /*15a0*/  FSETP.NEU.FTZ.AND P0, PT, R24, R3, PT ;  /* 0x000000031800720b */ /* 0x000fe40003f1d000 */
[----:B------:R-:W-:Y:S02]  /*15b0*/  SEL R24, R23, RZ, P3 ;  /* 0x000000ff17187207 */ /* 0x000fe40001800000 */
[----:B------:R-:W-:Y:S02]  /*15c0*/  ISETP.NE.AND P1, PT, R26, RZ, P1 ;  /* 0x000000ff1a00720c */ /* 0x000fe40000f25270 */
[----:B------:R-:W-:-:S02]  /*15d0*/  SHF.R.U32.HI R24, RZ, R24, R25 ;  /* 0x00000018ff187219 */ /* 0x000fc40000011619 */
[----:B------:R-:W-:Y:S02]  /*15e0*/  PLOP3.LUT P0, PT, P0, P1, PT, 0xf8, 0x8f ;  /* 0x00000000008f781c */ /* 0x000fe40000703f70 */
[----:B------:R-:W-:Y:S02]  /*15f0*/  SHF.R.U32.HI R26, RZ, 0x1, R24 ;  /* 0x00000001ff1a7819 */ /* 0x000fe40000011618 */
[----:B------:R-:W-:-:S04]  /*1600*/  SEL R3, RZ, 0x1, !P0 ;  /* 0x00000001ff037807 */ /* 0x000fc80004000000 */
[----:B------:R-:W-:-:S04]  /*1610*/  LOP3.LUT R3, R3, 0x1, R26, 0xf8, !PT ;  /* 0x0000000103037812 */ /* 0x000fc800078ef81a */
[----:B------:R-:W-:-:S05]  /*1620*/  LOP3.LUT R3, R3, R24, RZ, 0xc0, !PT ;  /* 0x0000001803037212 */ /* 0x000fca00078ec0ff */
[----:B------:R-:W-:-:S05]  /*1630*/  IMAD.IADD R3, R26, 0x1, R3 ;  /* 0x000000011a037824 */ /* 0x000fca00078e0203 */
[----:B------:R-:W-:Y:S01]  /*1640*/  LOP3.LUT R0, R3, R0, RZ, 0xfc, !PT ;  /* 0x0000000003007212 */ /* 0x000fe200078efcff */
[----:B------:R-:W-:Y:S06]  /*1650*/  BRA `(.L_x_107) ;  /* 0x0000000000107947 */ /* 0x000fec0003800000 */
.L_x_106:
[----:B------:R-:W-:-:S04]  /*1660*/  LOP3.LUT R0, R0, 0x80000000, RZ, 0xc0, !PT ;  /* 0x8000000000007812 */ /* 0x000fc800078ec0ff */
[----:B------:R-:W-:Y:S01]  /*1670*/  LOP3.LUT R0, R0, 0x7f800000, RZ, 0xfc, !PT ;  /* 0x7f80000000007812 */ /* 0x000fe200078efcff */
[----:B------:R-:W-:Y:S06]  /*1680*/  BRA `(.L_x_107) ;  /* 0x0000000000047947 */ /* 0x000fec0003800000 */
.L_x_105:
[----:B------:R-:W-:-:S07]  /*1690*/  IMAD R0, R25, 0x800000, R0 ;  /* 0x0080000019007824 */ /* 0x000fce00078e0200 */
.L_x_107:
[----:B------:R-:W-:Y:S05]  /*16a0*/  BSYNC.RECONVERGENT B5 ;  /* 0x0000000000057941 */ /* 0x000fea0003800200 */
.L_x_104:
[----:B------:R-:W-:Y:S05]  /*16b0*/  BRA `(.L_x_108) ;  /* 0x0000000000207947 */ /* 0x000fea0003800000 */
.L_x_103:
[----:B------:R-:W-:-:S04]  /*16c0*/  LOP3.LUT R0, R3, 0x80000000, R0, 0x48, !PT ;  /* 0x8000000003007812 */ /* 0x000fc800078e4800 */
[----:B------:R-:W-:Y:S01]  /*16d0*/  LOP3.LUT R0, R0, 0x7f800000, RZ, 0xfc, !PT ;  /* 0x7f80000000007812 */ /* 0x000fe200078efcff */
[----:B------:R-:W-:Y:S06]  /*16e0*/  BRA `(.L_x_108) ;  /* 0x0000000000147947 */ /* 0x000fec0003800000 */
.L_x_102:
[----:B------:R-:W-:Y:S01]  /*16f0*/  LOP3.LUT R0, R3, 0x80000000, R0, 0x48, !PT ;  /* 0x8000000003007812 */ /* 0x000fe200078e4800 */
[----:B------:R-:W-:Y:S06]  /*1700*/  BRA `(.L_x_108) ;  /* 0x00000000000c7947 */ /* 0x000fec0003800000 */
.L_x_101:
[----:B------:R-:W0:Y:S01]  /*1710*/  MUFU.RSQ R0, -QNAN ;  /* 0xffc0000000007908 */ /* 0x000e220000001400 */
[----:B------:R-:W-:Y:S05]  /*1720*/  BRA `(.L_x_108) ;  /* 0x0000000000047947 */ /* 0x000fea0003800000 */
.L_x_100:
[----:B------:R-:W-:-:S07]  /*1730*/  FADD.FTZ R0, R0, R3 ;  /* 0x0000000300007221 */ /* 0x000fce0000010000 */
.L_x_108:
[----:B------:R-:W-:Y:S05]  /*1740*/  BSYNC.RECONVERGENT B4 ;  /* 0x0000000000047941 */ /* 0x000fea0003800200 */
.L_x_98:
[----:B------:R-:W-:-:S04]  /*1750*/  IMAD.MOV.U32 R3, RZ, RZ, 0x0 ;  /* 0x00000000ff037424 */ /* 0x000fc800078e00ff */
[----:B0-----:R-:W-:Y:S05]  /*1760*/  RET.REL.NODEC R2 `(volume_adjusted_ma_batch_f32) ;  /* 0xffffffe802247950 */ /* 0x001fea0003c3ffff */
.L_x_109:
        /* <DEDUP_REMOVED lines=9> */
.L_x_113:


//--------------------- .nv.shared.reserved.0     --------------------------
	.section	.nv.shared.reserved.0,"aw",@nobits
	.weak		__nv_reservedSMEM_offset_0_alias
	.size		__nv_reservedSMEM_offset_0_alias, 0, 64
	.other		__nv_reservedSMEM_offset_0_alias,@"STO_CUDA_RESERVED_SHARED STV_DEFAULT"
__nv_reservedSMEM_offset_0_alias:
	.zero		0
	.zero		64


//--------------------- .nv.constant0.volume_adjusted_ma_multi_series_one_param_time_major_f32 --------------------------
	.section	.nv.constant0.volume_adjusted_ma_multi_series_one_param_time_major_f32,"a",@progbits
	.sectionflags	@""
	.align	4
.nv.constant0.volume_adjusted_ma_multi_series_one_param_time_major_f32:
	.zero		968


//--------------------- .nv.constant0.volume_adjusted_ma_batch_f32 --------------------------
	.section	.nv.constant0.volume_adjusted_ma_batch_f32,"a",@progbits
	.sectionflags	@""
	.align	4
.nv.constant0.volume_adjusted_ma_batch_f32:
	.zero		984


//--------------------- SYMBOLS --------------------------

	.type		.nv.reservedSmem.offset0,@object
	.size		.nv.reservedSmem.offset0,0x4
